//
// Generated by NVIDIA NVVM Compiler
//
// Compiler Build ID: CL-36424714
// Cuda compilation tools, release 13.0, V13.0.88
// Based on NVVM 20.0.0
//

.version 9.0
.target sm_100
.address_size 64

	// .globl	sgemm_coalesced

.visible .entry sgemm_coalesced(
	.param .u64 .ptr .align 1 sgemm_coalesced_param_0,
	.param .u64 .ptr .align 1 sgemm_coalesced_param_1,
	.param .u64 .ptr .align 1 sgemm_coalesced_param_2,
	.param .u32 sgemm_coalesced_param_3,
	.param .u32 sgemm_coalesced_param_4,
	.param .u32 sgemm_coalesced_param_5,
	.param .u32 sgemm_coalesced_param_6,
	.param .u32 sgemm_coalesced_param_7,
	.param .u32 sgemm_coalesced_param_8,
	.param .f32 sgemm_coalesced_param_9,
	.param .f32 sgemm_coalesced_param_10
)
{
	.reg .pred 	%p<20>;
	.reg .b32 	%r<93>;
	.reg .b32 	%f<173>;
	.reg .b64 	%rd<80>;

	ld.param.u64 	%rd4, [sgemm_coalesced_param_0];
	ld.param.u64 	%rd5, [sgemm_coalesced_param_1];
	ld.param.u32 	%r45, [sgemm_coalesced_param_3];
	ld.param.u32 	%r46, [sgemm_coalesced_param_4];
	ld.param.u32 	%r41, [sgemm_coalesced_param_5];
	ld.param.u32 	%r42, [sgemm_coalesced_param_6];
	ld.param.u32 	%r43, [sgemm_coalesced_param_7];
	cvta.to.global.u64 	%rd1, %rd5;
	cvta.to.global.u64 	%rd2, %rd4;
	mov.u32 	%r47, %ctaid.y;
	mov.u32 	%r48, %ntid.y;
	mov.u32 	%r49, %tid.y;
	mad.lo.s32 	%r1, %r47, %r48, %r49;
	mov.u32 	%r50, %ctaid.x;
	mov.u32 	%r51, %ntid.x;
	mul.lo.s32 	%r2, %r50, %r51;
	mov.u32 	%r3, %tid.x;
	add.s32 	%r4, %r2, %r3;
	setp.ge.s32 	%p1, %r1, %r45;
	setp.ge.s32 	%p2, %r4, %r46;
	or.pred  	%p3, %p1, %p2;
	@%p3 bra 	$L__BB0_23;
	shr.s32 	%r52, %r41, 31;
	shr.u32 	%r53, %r52, 30;
	add.s32 	%r54, %r41, %r53;
	shr.s32 	%r5, %r54, 2;
	setp.lt.s32 	%p4, %r41, 4;
	mov.f32 	%f172, 0f00000000;
	@%p4 bra 	$L__BB0_10;
	mul.lo.s32 	%r6, %r42, %r1;
	add.s32 	%r56, %r5, -1;
	setp.lt.u32 	%p5, %r56, 3;
	mov.f32 	%f172, 0f00000000;
	mov.b32 	%r85, 0;
	@%p5 bra 	$L__BB0_5;
	and.b32  	%r57, %r5, 536870908;
	neg.s32 	%r83, %r57;
	mov.f32 	%f172, 0f00000000;
	mul.wide.s32 	%rd10, %r43, 4;
	mov.u32 	%r81, %r6;
	mov.u32 	%r82, %r4;
$L__BB0_4:
	.pragma "nounroll";
	and.b32  	%r85, %r5, 536870908;
	mul.wide.s32 	%rd6, %r81, 4;
	add.s64 	%rd7, %rd2, %rd6;
	ld.global.nc.v4.f32 	{%f28, %f29, %f30, %f31}, [%rd7];
	mul.wide.s32 	%rd8, %r82, 4;
	add.s64 	%rd9, %rd1, %rd8;
	ld.global.nc.f32 	%f32, [%rd9];
	add.s64 	%rd11, %rd9, %rd10;
	ld.global.nc.f32 	%f33, [%rd11];
	add.s64 	%rd12, %rd11, %rd10;
	ld.global.nc.f32 	%f34, [%rd12];
	add.s64 	%rd13, %rd12, %rd10;
	ld.global.nc.f32 	%f35, [%rd13];
	fma.rn.f32 	%f36, %f28, %f32, %f172;
	fma.rn.f32 	%f37, %f29, %f33, %f36;
	fma.rn.f32 	%f38, %f30, %f34, %f37;
	fma.rn.f32 	%f39, %f31, %f35, %f38;
	ld.global.nc.v4.f32 	{%f40, %f41, %f42, %f43}, [%rd7+16];
	add.s64 	%rd14, %rd13, %rd10;
	ld.global.nc.f32 	%f44, [%rd14];
	add.s64 	%rd15, %rd14, %rd10;
	ld.global.nc.f32 	%f45, [%rd15];
	add.s64 	%rd16, %rd15, %rd10;
	ld.global.nc.f32 	%f46, [%rd16];
	add.s64 	%rd17, %rd16, %rd10;
	ld.global.nc.f32 	%f47, [%rd17];
	fma.rn.f32 	%f48, %f40, %f44, %f39;
	fma.rn.f32 	%f49, %f41, %f45, %f48;
	fma.rn.f32 	%f50, %f42, %f46, %f49;
	fma.rn.f32 	%f51, %f43, %f47, %f50;
	ld.global.nc.v4.f32 	{%f52, %f53, %f54, %f55}, [%rd7+32];
	add.s64 	%rd18, %rd17, %rd10;
	ld.global.nc.f32 	%f56, [%rd18];
	add.s64 	%rd19, %rd18, %rd10;
	ld.global.nc.f32 	%f57, [%rd19];
	add.s64 	%rd20, %rd19, %rd10;
	ld.global.nc.f32 	%f58, [%rd20];
	add.s64 	%rd21, %rd20, %rd10;
	ld.global.nc.f32 	%f59, [%rd21];
	fma.rn.f32 	%f60, %f52, %f56, %f51;
	fma.rn.f32 	%f61, %f53, %f57, %f60;
	fma.rn.f32 	%f62, %f54, %f58, %f61;
	fma.rn.f32 	%f63, %f55, %f59, %f62;
	ld.global.nc.v4.f32 	{%f64, %f65, %f66, %f67}, [%rd7+48];
	add.s64 	%rd22, %rd21, %rd10;
	ld.global.nc.f32 	%f68, [%rd22];
	add.s64 	%rd23, %rd22, %rd10;
	ld.global.nc.f32 	%f69, [%rd23];
	add.s64 	%rd24, %rd23, %rd10;
	ld.global.nc.f32 	%f70, [%rd24];
	add.s64 	%rd25, %rd24, %rd10;
	ld.global.nc.f32 	%f71, [%rd25];
	fma.rn.f32 	%f72, %f64, %f68, %f63;
	fma.rn.f32 	%f73, %f65, %f69, %f72;
	fma.rn.f32 	%f74, %f66, %f70, %f73;
	fma.rn.f32 	%f172, %f67, %f71, %f74;
	add.s32 	%r83, %r83, 4;
	shl.b32 	%r58, %r43, 4;
	add.s32 	%r82, %r82, %r58;
	add.s32 	%r81, %r81, 16;
	setp.ne.s32 	%p6, %r83, 0;
	@%p6 bra 	$L__BB0_4;
$L__BB0_5:
	and.b32  	%r16, %r5, 3;
	setp.eq.s32 	%p7, %r16, 0;
	@%p7 bra 	$L__BB0_10;
	setp.eq.s32 	%p8, %r16, 1;
	@%p8 bra 	$L__BB0_8;
	shl.b32 	%r59, %r85, 2;
	add.s32 	%r60, %r59, %r6;
	mul.wide.s32 	%rd26, %r60, 4;
	add.s64 	%rd27, %rd2, %rd26;
	ld.global.nc.v4.f32 	{%f76, %f77, %f78, %f79}, [%rd27];
	mad.lo.s32 	%r61, %r59, %r43, %r4;
	mul.wide.s32 	%rd28, %r61, 4;
	add.s64 	%rd29, %rd1, %rd28;
	ld.global.nc.f32 	%f80, [%rd29];
	mul.wide.s32 	%rd30, %r43, 4;
	add.s64 	%rd31, %rd29, %rd30;
	ld.global.nc.f32 	%f81, [%rd31];
	mad.lo.s32 	%r62, %r85, -3, %r59;
	add.s64 	%rd32, %rd31, %rd30;
	ld.global.nc.f32 	%f82, [%rd32];
	add.s64 	%rd33, %rd32, %rd30;
	ld.global.nc.f32 	%f83, [%rd33];
	fma.rn.f32 	%f84, %f76, %f80, %f172;
	fma.rn.f32 	%f85, %f77, %f81, %f84;
	fma.rn.f32 	%f86, %f78, %f82, %f85;
	fma.rn.f32 	%f87, %f79, %f83, %f86;
	ld.global.nc.v4.f32 	{%f88, %f89, %f90, %f91}, [%rd27+16];
	add.s64 	%rd34, %rd33, %rd30;
	ld.global.nc.f32 	%f92, [%rd34];
	add.s64 	%rd35, %rd34, %rd30;
	ld.global.nc.f32 	%f93, [%rd35];
	add.s64 	%rd36, %rd35, %rd30;
	ld.global.nc.f32 	%f94, [%rd36];
	add.s64 	%rd37, %rd36, %rd30;
	ld.global.nc.f32 	%f95, [%rd37];
	fma.rn.f32 	%f96, %f88, %f92, %f87;
	fma.rn.f32 	%f97, %f89, %f93, %f96;
	fma.rn.f32 	%f98, %f90, %f94, %f97;
	fma.rn.f32 	%f172, %f91, %f95, %f98;
	add.s32 	%r85, %r62, 2;
$L__BB0_8:
	and.b32  	%r63, %r5, 1;
	setp.eq.b32 	%p9, %r63, 1;
	not.pred 	%p10, %p9;
	@%p10 bra 	$L__BB0_10;
	shl.b32 	%r64, %r85, 2;
	add.s32 	%r65, %r64, %r6;
	mul.wide.s32 	%rd38, %r65, 4;
	add.s64 	%rd39, %rd2, %rd38;
	ld.global.nc.v4.f32 	{%f99, %f100, %f101, %f102}, [%rd39];
	mad.lo.s32 	%r66, %r64, %r43, %r4;
	mul.wide.s32 	%rd40, %r66, 4;
	add.s64 	%rd41, %rd1, %rd40;
	ld.global.nc.f32 	%f103, [%rd41];
	mul.wide.s32 	%rd42, %r43, 4;
	add.s64 	%rd43, %rd41, %rd42;
	ld.global.nc.f32 	%f104, [%rd43];
	add.s64 	%rd44, %rd43, %rd42;
	ld.global.nc.f32 	%f105, [%rd44];
	add.s64 	%rd45, %rd44, %rd42;
	ld.global.nc.f32 	%f106, [%rd45];
	fma.rn.f32 	%f107, %f99, %f103, %f172;
	fma.rn.f32 	%f108, %f100, %f104, %f107;
	fma.rn.f32 	%f109, %f101, %f105, %f108;
	fma.rn.f32 	%f172, %f102, %f106, %f109;
$L__BB0_10:
	shl.b32 	%r90, %r5, 2;
	setp.ge.s32 	%p11, %r90, %r41;
	@%p11 bra 	$L__BB0_22;
	mul.lo.s32 	%r20, %r42, %r1;
	sub.s32 	%r21, %r41, %r90;
	and.b32  	%r22, %r21, 7;
	sub.s32 	%r67, %r90, %r41;
	setp.gt.u32 	%p12, %r67, -8;
	@%p12 bra 	$L__BB0_14;
	mul.lo.s32 	%r68, %r5, %r43;
	shl.b32 	%r69, %r68, 2;
	add.s32 	%r70, %r3, %r69;
	add.s32 	%r88, %r70, %r2;
	shl.b32 	%r24, %r43, 3;
	add.s32 	%r87, %r20, %r90;
	and.b32  	%r71, %r21, -8;
	neg.s32 	%r86, %r71;
	mul.wide.s32 	%rd50, %r43, 4;
$L__BB0_13:
	.pragma "nounroll";
	mul.wide.s32 	%rd46, %r87, 4;
	add.s64 	%rd47, %rd2, %rd46;
	ld.global.nc.f32 	%f111, [%rd47];
	mul.wide.s32 	%rd48, %r88, 4;
	add.s64 	%rd49, %rd1, %rd48;
	ld.global.nc.f32 	%f112, [%rd49];
	fma.rn.f32 	%f113, %f111, %f112, %f172;
	ld.global.nc.f32 	%f114, [%rd47+4];
	add.s64 	%rd51, %rd49, %rd50;
	ld.global.nc.f32 	%f115, [%rd51];
	fma.rn.f32 	%f116, %f114, %f115, %f113;
	ld.global.nc.f32 	%f117, [%rd47+8];
	add.s64 	%rd52, %rd51, %rd50;
	ld.global.nc.f32 	%f118, [%rd52];
	fma.rn.f32 	%f119, %f117, %f118, %f116;
	ld.global.nc.f32 	%f120, [%rd47+12];
	add.s64 	%rd53, %rd52, %rd50;
	ld.global.nc.f32 	%f121, [%rd53];
	fma.rn.f32 	%f122, %f120, %f121, %f119;
	ld.global.nc.f32 	%f123, [%rd47+16];
	add.s64 	%rd54, %rd53, %rd50;
	ld.global.nc.f32 	%f124, [%rd54];
	fma.rn.f32 	%f125, %f123, %f124, %f122;
	ld.global.nc.f32 	%f126, [%rd47+20];
	add.s64 	%rd55, %rd54, %rd50;
	ld.global.nc.f32 	%f127, [%rd55];
	fma.rn.f32 	%f128, %f126, %f127, %f125;
	ld.global.nc.f32 	%f129, [%rd47+24];
	add.s64 	%rd56, %rd55, %rd50;
	ld.global.nc.f32 	%f130, [%rd56];
	fma.rn.f32 	%f131, %f129, %f130, %f128;
	ld.global.nc.f32 	%f132, [%rd47+28];
	add.s64 	%rd57, %rd56, %rd50;
	ld.global.nc.f32 	%f133, [%rd57];
	fma.rn.f32 	%f172, %f132, %f133, %f131;
	add.s32 	%r90, %r90, 8;
	add.s32 	%r88, %r88, %r24;
	add.s32 	%r87, %r87, 8;
	add.s32 	%r86, %r86, 8;
	setp.ne.s32 	%p13, %r86, 0;
	@%p13 bra 	$L__BB0_13;
$L__BB0_14:
	setp.eq.s32 	%p14, %r22, 0;
	@%p14 bra 	$L__BB0_22;
	and.b32  	%r36, %r41, 3;
	setp.lt.u32 	%p15, %r22, 4;
	@%p15 bra 	$L__BB0_17;
	add.s32 	%r72, %r90, %r20;
	mul.wide.s32 	%rd58, %r72, 4;
	add.s64 	%rd59, %rd2, %rd58;
	ld.global.nc.f32 	%f135, [%rd59];
	mad.lo.s32 	%r73, %r90, %r43, %r4;
	mul.wide.s32 	%rd60, %r73, 4;
	add.s64 	%rd61, %rd1, %rd60;
	ld.global.nc.f32 	%f136, [%rd61];
	fma.rn.f32 	%f137, %f135, %f136, %f172;
	ld.global.nc.f32 	%f138, [%rd59+4];
	mul.wide.s32 	%rd62, %r43, 4;
	add.s64 	%rd63, %rd61, %rd62;
	ld.global.nc.f32 	%f139, [%rd63];
	fma.rn.f32 	%f140, %f138, %f139, %f137;
	ld.global.nc.f32 	%f141, [%rd59+8];
	add.s64 	%rd64, %rd63, %rd62;
	ld.global.nc.f32 	%f142, [%rd64];
	fma.rn.f32 	%f143, %f141, %f142, %f140;
	ld.global.nc.f32 	%f144, [%rd59+12];
	add.s64 	%rd65, %rd64, %rd62;
	ld.global.nc.f32 	%f145, [%rd65];
	fma.rn.f32 	%f172, %f144, %f145, %f143;
	add.s32 	%r90, %r90, 4;
$L__BB0_17:
	setp.eq.s32 	%p16, %r36, 0;
	@%p16 bra 	$L__BB0_22;
	setp.eq.s32 	%p17, %r36, 1;
	@%p17 bra 	$L__BB0_20;
	add.s32 	%r74, %r90, %r20;
	mul.wide.s32 	%rd66, %r74, 4;
	add.s64 	%rd67, %rd2, %rd66;
	ld.global.nc.f32 	%f147, [%rd67];
	mad.lo.s32 	%r75, %r90, %r43, %r4;
	mul.wide.s32 	%rd68, %r75, 4;
	add.s64 	%rd69, %rd1, %rd68;
	ld.global.nc.f32 	%f148, [%rd69];
	fma.rn.f32 	%f149, %f147, %f148, %f172;
	ld.global.nc.f32 	%f150, [%rd67+4];
	mul.wide.s32 	%rd70, %r43, 4;
	add.s64 	%rd71, %rd69, %rd70;
	ld.global.nc.f32 	%f151, [%rd71];
	fma.rn.f32 	%f172, %f150, %f151, %f149;
	add.s32 	%r90, %r90, 2;
$L__BB0_20:
	and.b32  	%r76, %r41, 1;
	setp.eq.b32 	%p18, %r76, 1;
	not.pred 	%p19, %p18;
	@%p19 bra 	$L__BB0_22;
	add.s32 	%r77, %r90, %r20;
	mul.wide.s32 	%rd72, %r77, 4;
	add.s64 	%rd73, %rd2, %rd72;
	ld.global.nc.f32 	%f152, [%rd73];
	mad.lo.s32 	%r78, %r90, %r43, %r4;
	mul.wide.s32 	%rd74, %r78, 4;
	add.s64 	%rd75, %rd1, %rd74;
	ld.global.nc.f32 	%f153, [%rd75];
	fma.rn.f32 	%f172, %f152, %f153, %f172;
$L__BB0_22:
	ld.param.f32 	%f158, [sgemm_coalesced_param_10];
	ld.param.f32 	%f157, [sgemm_coalesced_param_9];
	ld.param.u32 	%r80, [sgemm_coalesced_param_8];
	ld.param.u64 	%rd79, [sgemm_coalesced_param_2];
	mad.lo.s32 	%r79, %r80, %r1, %r4;
	cvta.to.global.u64 	%rd76, %rd79;
	mul.wide.s32 	%rd77, %r79, 4;
	add.s64 	%rd78, %rd76, %rd77;
	ld.global.f32 	%f154, [%rd78];
	mul.f32 	%f155, %f158, %f154;
	fma.rn.f32 	%f156, %f157, %f172, %f155;
	st.global.f32 	[%rd78], %f156;
$L__BB0_23:
	ret;

}
	// .globl	sgemm_coalesced_bt
.visible .entry sgemm_coalesced_bt(
	.param .u64 .ptr .align 1 sgemm_coalesced_bt_param_0,
	.param .u64 .ptr .align 1 sgemm_coalesced_bt_param_1,
	.param .u64 .ptr .align 1 sgemm_coalesced_bt_param_2,
	.param .u32 sgemm_coalesced_bt_param_3,
	.param .u32 sgemm_coalesced_bt_param_4,
	.param .u32 sgemm_coalesced_bt_param_5,
	.param .u32 sgemm_coalesced_bt_param_6,
	.param .u32 sgemm_coalesced_bt_param_7,
	.param .u32 sgemm_coalesced_bt_param_8,
	.param .f32 sgemm_coalesced_bt_param_9,
	.param .f32 sgemm_coalesced_bt_param_10
)
{
	.reg .pred 	%p<22>;
	.reg .b32 	%r<105>;
	.reg .b32 	%f<316>;
	.reg .b64 	%rd<42>;

	ld.param.u64 	%rd4, [sgemm_coalesced_bt_param_0];
	ld.param.u64 	%rd5, [sgemm_coalesced_bt_param_1];
	ld.param.u32 	%r57, [sgemm_coalesced_bt_param_3];
	ld.param.u32 	%r58, [sgemm_coalesced_bt_param_4];
	ld.param.u32 	%r53, [sgemm_coalesced_bt_param_5];
	ld.param.u32 	%r54, [sgemm_coalesced_bt_param_6];
	ld.param.u32 	%r55, [sgemm_coalesced_bt_param_7];
	ld.param.u32 	%r56, [sgemm_coalesced_bt_param_8];
	ld.param.f32 	%f26, [sgemm_coalesced_bt_param_9];
	ld.param.f32 	%f27, [sgemm_coalesced_bt_param_10];
	cvta.to.global.u64 	%rd1, %rd5;
	cvta.to.global.u64 	%rd2, %rd4;
	mov.u32 	%r59, %ctaid.y;
	mov.u32 	%r60, %ntid.y;
	mov.u32 	%r61, %tid.y;
	mad.lo.s32 	%r1, %r59, %r60, %r61;
	mov.u32 	%r62, %ctaid.x;
	mov.u32 	%r63, %ntid.x;
	mov.u32 	%r64, %tid.x;
	mad.lo.s32 	%r2, %r62, %r63, %r64;
	setp.ge.s32 	%p1, %r1, %r57;
	setp.ge.s32 	%p2, %r2, %r58;
	or.pred  	%p3, %p1, %p2;
	@%p3 bra 	$L__BB1_27;
	shr.s32 	%r65, %r53, 31;
	shr.u32 	%r66, %r65, 30;
	add.s32 	%r67, %r53, %r66;
	shr.s32 	%r3, %r67, 2;
	setp.lt.s32 	%p4, %r53, 4;
	mov.f32 	%f315, 0f00000000;
	@%p4 bra 	$L__BB1_13;
	mul.lo.s32 	%r4, %r54, %r1;
	mul.lo.s32 	%r5, %r55, %r2;
	add.s32 	%r69, %r3, -1;
	setp.lt.u32 	%p5, %r69, 7;
	mov.f32 	%f315, 0f00000000;
	mov.b32 	%r93, 0;
	@%p5 bra 	$L__BB1_5;
	and.b32  	%r70, %r3, 536870904;
	neg.s32 	%r91, %r70;
	mov.f32 	%f315, 0f00000000;
	mov.u32 	%r89, %r4;
	mov.u32 	%r90, %r5;
$L__BB1_4:
	.pragma "nounroll";
	and.b32  	%r93, %r3, 536870904;
	mul.wide.s32 	%rd6, %r89, 4;
	add.s64 	%rd7, %rd2, %rd6;
	ld.global.nc.v4.f32 	{%f32, %f33, %f34, %f35}, [%rd7];
	mul.wide.s32 	%rd8, %r90, 4;
	add.s64 	%rd9, %rd1, %rd8;
	ld.global.nc.v4.f32 	{%f36, %f37, %f38, %f39}, [%rd9];
	fma.rn.f32 	%f40, %f32, %f36, %f315;
	fma.rn.f32 	%f41, %f33, %f37, %f40;
	fma.rn.f32 	%f42, %f34, %f38, %f41;
	fma.rn.f32 	%f43, %f35, %f39, %f42;
	ld.global.nc.v4.f32 	{%f44, %f45, %f46, %f47}, [%rd7+16];
	ld.global.nc.v4.f32 	{%f48, %f49, %f50, %f51}, [%rd9+16];
	fma.rn.f32 	%f52, %f44, %f48, %f43;
	fma.rn.f32 	%f53, %f45, %f49, %f52;
	fma.rn.f32 	%f54, %f46, %f50, %f53;
	fma.rn.f32 	%f55, %f47, %f51, %f54;
	ld.global.nc.v4.f32 	{%f56, %f57, %f58, %f59}, [%rd7+32];
	ld.global.nc.v4.f32 	{%f60, %f61, %f62, %f63}, [%rd9+32];
	fma.rn.f32 	%f64, %f56, %f60, %f55;
	fma.rn.f32 	%f65, %f57, %f61, %f64;
	fma.rn.f32 	%f66, %f58, %f62, %f65;
	fma.rn.f32 	%f67, %f59, %f63, %f66;
	ld.global.nc.v4.f32 	{%f68, %f69, %f70, %f71}, [%rd7+48];
	ld.global.nc.v4.f32 	{%f72, %f73, %f74, %f75}, [%rd9+48];
	fma.rn.f32 	%f76, %f68, %f72, %f67;
	fma.rn.f32 	%f77, %f69, %f73, %f76;
	fma.rn.f32 	%f78, %f70, %f74, %f77;
	fma.rn.f32 	%f79, %f71, %f75, %f78;
	ld.global.nc.v4.f32 	{%f80, %f81, %f82, %f83}, [%rd7+64];
	ld.global.nc.v4.f32 	{%f84, %f85, %f86, %f87}, [%rd9+64];
	fma.rn.f32 	%f88, %f80, %f84, %f79;
	fma.rn.f32 	%f89, %f81, %f85, %f88;
	fma.rn.f32 	%f90, %f82, %f86, %f89;
	fma.rn.f32 	%f91, %f83, %f87, %f90;
	ld.global.nc.v4.f32 	{%f92, %f93, %f94, %f95}, [%rd7+80];
	ld.global.nc.v4.f32 	{%f96, %f97, %f98, %f99}, [%rd9+80];
	fma.rn.f32 	%f100, %f92, %f96, %f91;
	fma.rn.f32 	%f101, %f93, %f97, %f100;
	fma.rn.f32 	%f102, %f94, %f98, %f101;
	fma.rn.f32 	%f103, %f95, %f99, %f102;
	ld.global.nc.v4.f32 	{%f104, %f105, %f106, %f107}, [%rd7+96];
	ld.global.nc.v4.f32 	{%f108, %f109, %f110, %f111}, [%rd9+96];
	fma.rn.f32 	%f112, %f104, %f108, %f103;
	fma.rn.f32 	%f113, %f105, %f109, %f112;
	fma.rn.f32 	%f114, %f106, %f110, %f113;
	fma.rn.f32 	%f115, %f107, %f111, %f114;
	ld.global.nc.v4.f32 	{%f116, %f117, %f118, %f119}, [%rd7+112];
	ld.global.nc.v4.f32 	{%f120, %f121, %f122, %f123}, [%rd9+112];
	fma.rn.f32 	%f124, %f116, %f120, %f115;
	fma.rn.f32 	%f125, %f117, %f121, %f124;
	fma.rn.f32 	%f126, %f118, %f122, %f125;
	fma.rn.f32 	%f315, %f119, %f123, %f126;
	add.s32 	%r91, %r91, 8;
	add.s32 	%r90, %r90, 32;
	add.s32 	%r89, %r89, 32;
	setp.ne.s32 	%p6, %r91, 0;
	@%p6 bra 	$L__BB1_4;
$L__BB1_5:
	and.b32  	%r15, %r3, 7;
	setp.eq.s32 	%p7, %r15, 0;
	@%p7 bra 	$L__BB1_13;
	setp.lt.u32 	%p8, %r15, 4;
	@%p8 bra 	$L__BB1_8;
	shl.b32 	%r71, %r93, 2;
	add.s32 	%r72, %r71, %r4;
	mul.wide.s32 	%rd10, %r72, 4;
	add.s64 	%rd11, %rd2, %rd10;
	ld.global.nc.v4.f32 	{%f128, %f129, %f130, %f131}, [%rd11];
	add.s32 	%r73, %r71, %r5;
	mul.wide.s32 	%rd12, %r73, 4;
	add.s64 	%rd13, %rd1, %rd12;
	ld.global.nc.v4.f32 	{%f132, %f133, %f134, %f135}, [%rd13];
	fma.rn.f32 	%f136, %f128, %f132, %f315;
	fma.rn.f32 	%f137, %f129, %f133, %f136;
	fma.rn.f32 	%f138, %f130, %f134, %f137;
	fma.rn.f32 	%f139, %f131, %f135, %f138;
	mad.lo.s32 	%r74, %r93, -3, %r71;
	ld.global.nc.v4.f32 	{%f140, %f141, %f142, %f143}, [%rd11+16];
	ld.global.nc.v4.f32 	{%f144, %f145, %f146, %f147}, [%rd13+16];
	fma.rn.f32 	%f148, %f140, %f144, %f139;
	fma.rn.f32 	%f149, %f141, %f145, %f148;
	fma.rn.f32 	%f150, %f142, %f146, %f149;
	fma.rn.f32 	%f151, %f143, %f147, %f150;
	ld.global.nc.v4.f32 	{%f152, %f153, %f154, %f155}, [%rd11+32];
	ld.global.nc.v4.f32 	{%f156, %f157, %f158, %f159}, [%rd13+32];
	fma.rn.f32 	%f160, %f152, %f156, %f151;
	fma.rn.f32 	%f161, %f153, %f157, %f160;
	fma.rn.f32 	%f162, %f154, %f158, %f161;
	fma.rn.f32 	%f163, %f155, %f159, %f162;
	ld.global.nc.v4.f32 	{%f164, %f165, %f166, %f167}, [%rd11+48];
	ld.global.nc.v4.f32 	{%f168, %f169, %f170, %f171}, [%rd13+48];
	fma.rn.f32 	%f172, %f164, %f168, %f163;
	fma.rn.f32 	%f173, %f165, %f169, %f172;
	fma.rn.f32 	%f174, %f166, %f170, %f173;
	fma.rn.f32 	%f315, %f167, %f171, %f174;
	add.s32 	%r93, %r74, 4;
$L__BB1_8:
	and.b32  	%r18, %r3, 3;
	setp.eq.s32 	%p9, %r18, 0;
	@%p9 bra 	$L__BB1_13;
	setp.eq.s32 	%p10, %r18, 1;
	@%p10 bra 	$L__BB1_11;
	shl.b32 	%r75, %r93, 2;
	add.s32 	%r76, %r75, %r4;
	mul.wide.s32 	%rd14, %r76, 4;
	add.s64 	%rd15, %rd2, %rd14;
	ld.global.nc.v4.f32 	{%f176, %f177, %f178, %f179}, [%rd15];
	add.s32 	%r77, %r75, %r5;
	mul.wide.s32 	%rd16, %r77, 4;
	add.s64 	%rd17, %rd1, %rd16;
	ld.global.nc.v4.f32 	{%f180, %f181, %f182, %f183}, [%rd17];
	fma.rn.f32 	%f184, %f176, %f180, %f315;
	fma.rn.f32 	%f185, %f177, %f181, %f184;
	fma.rn.f32 	%f186, %f178, %f182, %f185;
	fma.rn.f32 	%f187, %f179, %f183, %f186;
	ld.global.nc.v4.f32 	{%f188, %f189, %f190, %f191}, [%rd15+16];
	ld.global.nc.v4.f32 	{%f192, %f193, %f194, %f195}, [%rd17+16];
	fma.rn.f32 	%f196, %f188, %f192, %f187;
	fma.rn.f32 	%f197, %f189, %f193, %f196;
	fma.rn.f32 	%f198, %f190, %f194, %f197;
	fma.rn.f32 	%f315, %f191, %f195, %f198;
	add.s32 	%r93, %r93, 2;
$L__BB1_11:
	and.b32  	%r78, %r3, 1;
	setp.eq.b32 	%p11, %r78, 1;
	not.pred 	%p12, %p11;
	@%p12 bra 	$L__BB1_13;
	shl.b32 	%r79, %r93, 2;
	add.s32 	%r80, %r79, %r4;
	mul.wide.s32 	%rd18, %r80, 4;
	add.s64 	%rd19, %rd2, %rd18;
	ld.global.nc.v4.f32 	{%f199, %f200, %f201, %f202}, [%rd19];
	add.s32 	%r81, %r79, %r5;
	mul.wide.s32 	%rd20, %r81, 4;
	add.s64 	%rd21, %rd1, %rd20;
	ld.global.nc.v4.f32 	{%f203, %f204, %f205, %f206}, [%rd21];
	fma.rn.f32 	%f207, %f199, %f203, %f315;
	fma.rn.f32 	%f208, %f200, %f204, %f207;
	fma.rn.f32 	%f209, %f201, %f205, %f208;
	fma.rn.f32 	%f315, %f202, %f206, %f209;
$L__BB1_13:
	shl.b32 	%r99, %r3, 2;
	setp.ge.s32 	%p13, %r99, %r53;
	@%p13 bra 	$L__BB1_26;
	mul.lo.s32 	%r22, %r54, %r1;
	mul.lo.s32 	%r23, %r55, %r2;
	sub.s32 	%r24, %r53, %r99;
	sub.s32 	%r82, %r99, %r53;
	setp.gt.u32 	%p14, %r82, -16;
	@%p14 bra 	$L__BB1_17;
	and.b32  	%r83, %r24, -16;
	neg.s32 	%r97, %r83;
	add.s32 	%r96, %r22, %r99;
	add.s32 	%r95, %r23, %r99;
$L__BB1_16:
	.pragma "nounroll";
	mul.wide.s32 	%rd22, %r96, 4;
	add.s64 	%rd23, %rd2, %rd22;
	mul.wide.s32 	%rd24, %r95, 4;
	add.s64 	%rd25, %rd1, %rd24;
	ld.global.nc.f32 	%f211, [%rd23];
	ld.global.nc.f32 	%f212, [%rd25];
	fma.rn.f32 	%f213, %f211, %f212, %f315;
	ld.global.nc.f32 	%f214, [%rd23+4];
	ld.global.nc.f32 	%f215, [%rd25+4];
	fma.rn.f32 	%f216, %f214, %f215, %f213;
	ld.global.nc.f32 	%f217, [%rd23+8];
	ld.global.nc.f32 	%f218, [%rd25+8];
	fma.rn.f32 	%f219, %f217, %f218, %f216;
	ld.global.nc.f32 	%f220, [%rd23+12];
	ld.global.nc.f32 	%f221, [%rd25+12];
	fma.rn.f32 	%f222, %f220, %f221, %f219;
	ld.global.nc.f32 	%f223, [%rd23+16];
	ld.global.nc.f32 	%f224, [%rd25+16];
	fma.rn.f32 	%f225, %f223, %f224, %f222;
	ld.global.nc.f32 	%f226, [%rd23+20];
	ld.global.nc.f32 	%f227, [%rd25+20];
	fma.rn.f32 	%f228, %f226, %f227, %f225;
	ld.global.nc.f32 	%f229, [%rd23+24];
	ld.global.nc.f32 	%f230, [%rd25+24];
	fma.rn.f32 	%f231, %f229, %f230, %f228;
	ld.global.nc.f32 	%f232, [%rd23+28];
	ld.global.nc.f32 	%f233, [%rd25+28];
	fma.rn.f32 	%f234, %f232, %f233, %f231;
	ld.global.nc.f32 	%f235, [%rd23+32];
	ld.global.nc.f32 	%f236, [%rd25+32];
	fma.rn.f32 	%f237, %f235, %f236, %f234;
	ld.global.nc.f32 	%f238, [%rd23+36];
	ld.global.nc.f32 	%f239, [%rd25+36];
	fma.rn.f32 	%f240, %f238, %f239, %f237;
	ld.global.nc.f32 	%f241, [%rd23+40];
	ld.global.nc.f32 	%f242, [%rd25+40];
	fma.rn.f32 	%f243, %f241, %f242, %f240;
	ld.global.nc.f32 	%f244, [%rd23+44];
	ld.global.nc.f32 	%f245, [%rd25+44];
	fma.rn.f32 	%f246, %f244, %f245, %f243;
	ld.global.nc.f32 	%f247, [%rd23+48];
	ld.global.nc.f32 	%f248, [%rd25+48];
	fma.rn.f32 	%f249, %f247, %f248, %f246;
	ld.global.nc.f32 	%f250, [%rd23+52];
	ld.global.nc.f32 	%f251, [%rd25+52];
	fma.rn.f32 	%f252, %f250, %f251, %f249;
	ld.global.nc.f32 	%f253, [%rd23+56];
	ld.global.nc.f32 	%f254, [%rd25+56];
	fma.rn.f32 	%f255, %f253, %f254, %f252;
	ld.global.nc.f32 	%f256, [%rd23+60];
	ld.global.nc.f32 	%f257, [%rd25+60];
	fma.rn.f32 	%f315, %f256, %f257, %f255;
	add.s32 	%r99, %r99, 16;
	add.s32 	%r97, %r97, 16;
	add.s32 	%r96, %r96, 16;
	add.s32 	%r95, %r95, 16;
	setp.ne.s32 	%p15, %r97, 0;
	@%p15 bra 	$L__BB1_16;
$L__BB1_17:
	and.b32  	%r37, %r24, 15;
	setp.eq.s32 	%p16, %r37, 0;
	@%p16 bra 	$L__BB1_26;
	and.b32  	%r38, %r24, 7;
	setp.lt.u32 	%p17, %r37, 8;
	@%p17 bra 	$L__BB1_20;
	add.s32 	%r84, %r99, %r22;
	mul.wide.s32 	%rd26, %r84, 4;
	add.s64 	%rd27, %rd2, %rd26;
	ld.global.nc.f32 	%f259, [%rd27];
	add.s32 	%r85, %r99, %r23;
	mul.wide.s32 	%rd28, %r85, 4;
	add.s64 	%rd29, %rd1, %rd28;
	ld.global.nc.f32 	%f260, [%rd29];
	fma.rn.f32 	%f261, %f259, %f260, %f315;
	ld.global.nc.f32 	%f262, [%rd27+4];
	ld.global.nc.f32 	%f263, [%rd29+4];
	fma.rn.f32 	%f264, %f262, %f263, %f261;
	ld.global.nc.f32 	%f265, [%rd27+8];
	ld.global.nc.f32 	%f266, [%rd29+8];
	fma.rn.f32 	%f267, %f265, %f266, %f264;
	ld.global.nc.f32 	%f268, [%rd27+12];
	ld.global.nc.f32 	%f269, [%rd29+12];
	fma.rn.f32 	%f270, %f268, %f269, %f267;
	ld.global.nc.f32 	%f271, [%rd27+16];
	ld.global.nc.f32 	%f272, [%rd29+16];
	fma.rn.f32 	%f273, %f271, %f272, %f270;
	ld.global.nc.f32 	%f274, [%rd27+20];
	ld.global.nc.f32 	%f275, [%rd29+20];
	fma.rn.f32 	%f276, %f274, %f275, %f273;
	ld.global.nc.f32 	%f277, [%rd27+24];
	ld.global.nc.f32 	%f278, [%rd29+24];
	fma.rn.f32 	%f279, %f277, %f278, %f276;
	ld.global.nc.f32 	%f280, [%rd27+28];
	ld.global.nc.f32 	%f281, [%rd29+28];
	fma.rn.f32 	%f315, %f280, %f281, %f279;
	add.s32 	%r99, %r99, 8;
$L__BB1_20:
	setp.eq.s32 	%p18, %r38, 0;
	@%p18 bra 	$L__BB1_26;
	and.b32  	%r41, %r53, 3;
	setp.lt.u32 	%p19, %r38, 4;
	@%p19 bra 	$L__BB1_23;
	add.s32 	%r86, %r99, %r22;
	mul.wide.s32 	%rd30, %r86, 4;
	add.s64 	%rd31, %rd2, %rd30;
	ld.global.nc.f32 	%f283, [%rd31];
	add.s32 	%r87, %r99, %r23;
	mul.wide.s32 	%rd32, %r87, 4;
	add.s64 	%rd33, %rd1, %rd32;
	ld.global.nc.f32 	%f284, [%rd33];
	fma.rn.f32 	%f285, %f283, %f284, %f315;
	ld.global.nc.f32 	%f286, [%rd31+4];
	ld.global.nc.f32 	%f287, [%rd33+4];
	fma.rn.f32 	%f288, %f286, %f287, %f285;
	ld.global.nc.f32 	%f289, [%rd31+8];
	ld.global.nc.f32 	%f290, [%rd33+8];
	fma.rn.f32 	%f291, %f289, %f290, %f288;
	ld.global.nc.f32 	%f292, [%rd31+12];
	ld.global.nc.f32 	%f293, [%rd33+12];
	fma.rn.f32 	%f315, %f292, %f293, %f291;
	add.s32 	%r99, %r99, 4;
$L__BB1_23:
	setp.eq.s32 	%p20, %r41, 0;
	@%p20 bra 	$L__BB1_26;
	add.s32 	%r104, %r99, %r23;
	add.s32 	%r103, %r99, %r22;
	neg.s32 	%r102, %r41;
$L__BB1_25:
	.pragma "nounroll";
	mul.wide.s32 	%rd34, %r104, 4;
	add.s64 	%rd35, %rd1, %rd34;
	mul.wide.s32 	%rd36, %r103, 4;
	add.s64 	%rd37, %rd2, %rd36;
	ld.global.nc.f32 	%f294, [%rd37];
	ld.global.nc.f32 	%f295, [%rd35];
	fma.rn.f32 	%f315, %f294, %f295, %f315;
	add.s32 	%r104, %r104, 1;
	add.s32 	%r103, %r103, 1;
	add.s32 	%r102, %r102, 1;
	setp.ne.s32 	%p21, %r102, 0;
	@%p21 bra 	$L__BB1_25;
$L__BB1_26:
	ld.param.u64 	%rd41, [sgemm_coalesced_bt_param_2];
	mad.lo.s32 	%r88, %r56, %r1, %r2;
	cvta.to.global.u64 	%rd38, %rd41;
	mul.wide.s32 	%rd39, %r88, 4;
	add.s64 	%rd40, %rd38, %rd39;
	ld.global.f32 	%f296, [%rd40];
	mul.f32 	%f297, %f27, %f296;
	fma.rn.f32 	%f298, %f26, %f315, %f297;
	st.global.f32 	[%rd40], %f298;
$L__BB1_27:
	ret;

}


// ===== COMPILED SASS (sm_100) =====

	.target	sm_100

	.elftype	@"ET_EXEC"


//--------------------- .note.nv.tkinfo           --------------------------
	.section	.note.nv.tkinfo,"",@"SHT_NOTE"
	.sectionflags	@"SHF_NOTE_NV_TKINFO"
	.tkinfo
        /*0018*/ 	.word	0x00000002
        /*0030*/ 	.string	""
        /*0030*/ 	.string	"ptxas"
        /*0030*/ 	.string	"Cuda compilation tools, release 13.0, V13.0.88"
        /*0030*/ 	.string	"Build cuda_13.0.r13.0/compiler.36424714_0"
        /*0030*/ 	.string	"-arch sm_100 -m 64 "



//--------------------- .note.nv.cuinfo           --------------------------
	.section	.note.nv.cuinfo,"",@"SHT_NOTE"
	.sectionflags	@"SHF_NOTE_NV_CUINFO"
        /*0018*/ 	.short	0x0002
        /*001a*/ 	.short	0x0064
        /*001c*/ 	.short	0x0082
	.zero		2


//--------------------- .nv.info                  --------------------------
	.section	.nv.info,"",@"SHT_CUDA_INFO"
	.align	4


	//----- nvinfo : EIATTR_REGCOUNT
	.align		4
        /*0000*/ 	.byte	0x04, 0x2f
        /*0002*/ 	.short	(.L_1 - .L_0)
	.align		4
.L_0:
        /*0004*/ 	.word	index@(sgemm_coalesced)
        /*0008*/ 	.word	0x00000020


	//----- nvinfo : EIATTR_FRAME_SIZE
	.align		4
.L_1:
        /*000c*/ 	.byte	0x04, 0x11
        /*000e*/ 	.short	(.L_3 - .L_2)
	.align		4
.L_2:
        /*0010*/ 	.word	index@(sgemm_coalesced)
        /*0014*/ 	.word	0x00000000


	//----- nvinfo : EIATTR_REGCOUNT
	.align		4
.L_3:
        /*0018*/ 	.byte	0x04, 0x2f
        /*001a*/ 	.short	(.L_5 - .L_4)
	.align		4
.L_4:
        /*001c*/ 	.word	index@(sgemm_coalesced_bt)
        /*0020*/ 	.word	0x00000028


	//----- nvinfo : EIATTR_FRAME_SIZE
	.align		4
.L_5:
        /*0024*/ 	.byte	0x04, 0x11
        /*0026*/ 	.short	(.L_7 - .L_6)
	.align		4
.L_6:
        /*0028*/ 	.word	index@(sgemm_coalesced_bt)
        /*002c*/ 	.word	0x00000000


	//----- nvinfo : EIATTR_MIN_STACK_SIZE
	.align		4
.L_7:
        /*0030*/ 	.byte	0x04, 0x12
        /*0032*/ 	.short	(.L_9 - .L_8)
	.align		4
.L_8:
        /*0034*/ 	.word	index@(sgemm_coalesced_bt)
        /*0038*/ 	.word	0x00000000


	//----- nvinfo : EIATTR_MIN_STACK_SIZE
	.align		4
.L_9:
        /*003c*/ 	.byte	0x04, 0x12
        /*003e*/ 	.short	(.L_11 - .L_10)
	.align		4
.L_10:
        /*0040*/ 	.word	index@(sgemm_coalesced)
        /*0044*/ 	.word	0x00000000
.L_11:


//--------------------- .nv.compat                --------------------------
	.section	.nv.compat,"",@"SHT_CUDA_COMPAT_INFO"
	.align	4
        /*0000*/ 	.byte	0x02, 0x09, 0x00, 0x00, 0x02, 0x02, 0x01, 0x00, 0x02, 0x05, 0x05, 0x00, 0x03, 0x07, 0x01, 0x01
        /*0010*/ 	.byte	0x02, 0x03, 0x00, 0x00, 0x02, 0x06, 0x01, 0x00, 0x04, 0x0b, 0x08, 0x00, 0x09, 0x00, 0x00, 0x00
        /*0020*/ 	.byte	0x00, 0x00, 0x00, 0x00


//--------------------- .nv.info.sgemm_coalesced_bt --------------------------
	.section	.nv.info.sgemm_coalesced_bt,"",@"SHT_CUDA_INFO"
	.sectionflags	@""
	.align	4


	//----- nvinfo : EIATTR_CUDA_API_VERSION
	.align		4
        /*0000*/ 	.byte	0x04, 0x37
        /*0002*/ 	.short	(.L_13 - .L_12)
.L_12:
        /*0004*/ 	.word	0x00000082


	//----- nvinfo : EIATTR_KPARAM_INFO
	.align		4
.L_13:
        /*0008*/ 	.byte	0x04, 0x17
        /*000a*/ 	.short	(.L_15 - .L_14)
.L_14:
        /*000c*/ 	.word	0x00000000
        /*0010*/ 	.short	0x000a
        /*0012*/ 	.short	0x0034
        /*0014*/ 	.byte	0x00, 0xf0, 0x11, 0x00


	//----- nvinfo : EIATTR_KPARAM_INFO
	.align		4
.L_15:
        /*0018*/ 	.byte	0x04, 0x17
        /*001a*/ 	.short	(.L_17 - .L_16)
.L_16:
        /*001c*/ 	.word	0x00000000
        /*0020*/ 	.short	0x0009
        /*0022*/ 	.short	0x0030
        /*0024*/ 	.byte	0x00, 0xf0, 0x11, 0x00


	//----- nvinfo : EIATTR_KPARAM_INFO
	.align		4
.L_17:
        /*0028*/ 	.byte	0x04, 0x17
        /*002a*/ 	.short	(.L_19 - .L_18)
.L_18:
        /*002c*/ 	.word	0x00000000
        /*0030*/ 	.short	0x0008
        /*0032*/ 	.short	0x002c
        /*0034*/ 	.byte	0x00, 0xf0, 0x11, 0x00


	//----- nvinfo : EIATTR_KPARAM_INFO
	.align		4
.L_19:
        /*0038*/ 	.byte	0x04, 0x17
        /*003a*/ 	.short	(.L_21 - .L_20)
.L_20:
        /*003c*/ 	.word	0x00000000
        /*0040*/ 	.short	0x0007
        /*0042*/ 	.short	0x0028
        /*0044*/ 	.byte	0x00, 0xf0, 0x11, 0x00


	//----- nvinfo : EIATTR_KPARAM_INFO
	.align		4
.L_21:
        /*0048*/ 	.byte	0x04, 0x17
        /*004a*/ 	.short	(.L_23 - .L_22)
.L_22:
        /*004c*/ 	.word	0x00000000
        /*0050*/ 	.short	0x0006
        /*0052*/ 	.short	0x0024
        /*0054*/ 	.byte	0x00, 0xf0, 0x11, 0x00


	//----- nvinfo : EIATTR_KPARAM_INFO
	.align		4
.L_23:
        /*0058*/ 	.byte	0x04, 0x17
        /*005a*/ 	.short	(.L_25 - .L_24)
.L_24:
        /*005c*/ 	.word	0x00000000
        /*0060*/ 	.short	0x0005
        /*0062*/ 	.short	0x0020
        /*0064*/ 	.byte	0x00, 0xf0, 0x11, 0x00


	//----- nvinfo : EIATTR_KPARAM_INFO
	.align		4
.L_25:
        /*0068*/ 	.byte	0x04, 0x17
        /*006a*/ 	.short	(.L_27 - .L_26)
.L_26:
        /*006c*/ 	.word	0x00000000
        /*0070*/ 	.short	0x0004
        /*0072*/ 	.short	0x001c
        /*0074*/ 	.byte	0x00, 0xf0, 0x11, 0x00


	//----- nvinfo : EIATTR_KPARAM_INFO
	.align		4
.L_27:
        /*0078*/ 	.byte	0x04, 0x17
        /*007a*/ 	.short	(.L_29 - .L_28)
.L_28:
        /*007c*/ 	.word	0x00000000
        /*0080*/ 	.short	0x0003
        /*0082*/ 	.short	0x0018
        /*0084*/ 	.byte	0x00, 0xf0, 0x11, 0x00


	//----- nvinfo : EIATTR_KPARAM_INFO
	.align		4
.L_29:
        /*0088*/ 	.byte	0x04, 0x17
        /*008a*/ 	.short	(.L_31 - .L_30)
.L_30:
        /*008c*/ 	.word	0x00000000
        /*0090*/ 	.short	0x0002
        /*0092*/ 	.short	0x0010
        /*0094*/ 	.byte	0x00, 0xf5, 0x21, 0x00


	//----- nvinfo : EIATTR_KPARAM_INFO
	.align		4
.L_31:
        /*0098*/ 	.byte	0x04, 0x17
        /*009a*/ 	.short	(.L_33 - .L_32)
.L_32:
        /*009c*/ 	.word	0x00000000
        /*00a0*/ 	.short	0x0001
        /*00a2*/ 	.short	0x0008
        /*00a4*/ 	.byte	0x00, 0xf5, 0x21, 0x00


	//----- nvinfo : EIATTR_KPARAM_INFO
	.align		4
.L_33:
        /*00a8*/ 	.byte	0x04, 0x17
        /*00aa*/ 	.short	(.L_35 - .L_34)
.L_34:
        /*00ac*/ 	.word	0x00000000
        /*00b0*/ 	.short	0x0000
        /*00b2*/ 	.short	0x0000
        /*00b4*/ 	.byte	0x00, 0xf5, 0x21, 0x00


	//----- nvinfo : EIATTR_SPARSE_MMA_MASK
	.align		4
.L_35:
        /*00b8*/ 	.byte	0x03, 0x50
        /*00ba*/ 	.short	0x0000


	//----- nvinfo : EIATTR_MAXREG_COUNT
	.align		4
        /*00bc*/ 	.byte	0x03, 0x1b
        /*00be*/ 	.short	0x00ff


	//----- nvinfo : EIATTR_MERCURY_ISA_VERSION
	.align		4
        /*00c0*/ 	.byte	0x03, 0x5f
        /*00c2*/ 	.short	0x0101


	//----- nvinfo : EIATTR_VRC_CTA_INIT_COUNT
	.align		4
        /*00c4*/ 	.byte	0x02, 0x4a
	.zero		1
	.zero		1


	//----- nvinfo : EIATTR_EXIT_INSTR_OFFSETS
	.align		4
        /*00c8*/ 	.byte	0x04, 0x1c
        /*00ca*/ 	.short	(.L_37 - .L_36)


	//   ....[0]....
.L_36:
        /*00cc*/ 	.word	0x000000c0


	//   ....[1]....
        /*00d0*/ 	.word	0x00001480


	//----- nvinfo : EIATTR_CBANK_PARAM_SIZE
	.align		4
.L_37:
        /*00d4*/ 	.byte	0x03, 0x19
        /*00d6*/ 	.short	0x0038


	//----- nvinfo : EIATTR_PARAM_CBANK
	.align		4
        /*00d8*/ 	.byte	0x04, 0x0a
        /*00da*/ 	.short	(.L_39 - .L_38)
	.align		4
.L_38:
        /*00dc*/ 	.word	index@(.nv.constant0.sgemm_coalesced_bt)
        /*00e0*/ 	.short	0x0380
        /*00e2*/ 	.short	0x0038


	//----- nvinfo : EIATTR_SW_WAR
	.align		4
.L_39:
        /*00e4*/ 	.byte	0x04, 0x36
        /*00e6*/ 	.short	(.L_41 - .L_40)
.L_40:
        /*00e8*/ 	.word	0x00000008
.L_41:


//--------------------- .nv.info.sgemm_coalesced  --------------------------
	.section	.nv.info.sgemm_coalesced,"",@"SHT_CUDA_INFO"
	.sectionflags	@""
	.align	4


	//----- nvinfo : EIATTR_CUDA_API_VERSION
	.align		4
        /*0000*/ 	.byte	0x04, 0x37
        /*0002*/ 	.short	(.L_43 - .L_42)
.L_42:
        /*0004*/ 	.word	0x00000082


	//----- nvinfo : EIATTR_KPARAM_INFO
	.align		4
.L_43:
        /*0008*/ 	.byte	0x04, 0x17
        /*000a*/ 	.short	(.L_45 - .L_44)
.L_44:
        /*000c*/ 	.word	0x00000000
        /*0010*/ 	.short	0x000a
        /*0012*/ 	.short	0x0034
        /*0014*/ 	.byte	0x00, 0xf0, 0x11, 0x00


	//----- nvinfo : EIATTR_KPARAM_INFO
	.align		4
.L_45:
        /*0018*/ 	.byte	0x04, 0x17
        /*001a*/ 	.short	(.L_47 - .L_46)
.L_46:
        /*001c*/ 	.word	0x00000000
        /*0020*/ 	.short	0x0009
        /*0022*/ 	.short	0x0030
        /*0024*/ 	.byte	0x00, 0xf0, 0x11, 0x00


	//----- nvinfo : EIATTR_KPARAM_INFO
	.align		4
.L_47:
        /*0028*/ 	.byte	0x04, 0x17
        /*002a*/ 	.short	(.L_49 - .L_48)
.L_48:
        /*002c*/ 	.word	0x00000000
        /*0030*/ 	.short	0x0008
        /*0032*/ 	.short	0x002c
        /*0034*/ 	.byte	0x00, 0xf0, 0x11, 0x00


	//----- nvinfo : EIATTR_KPARAM_INFO
	.align		4
.L_49:
        /*0038*/ 	.byte	0x04, 0x17
        /*003a*/ 	.short	(.L_51 - .L_50)
.L_50:
        /*003c*/ 	.word	0x00000000
        /*0040*/ 	.short	0x0007
        /*0042*/ 	.short	0x0028
        /*0044*/ 	.byte	0x00, 0xf0, 0x11, 0x00


	//----- nvinfo : EIATTR_KPARAM_INFO
	.align		4
.L_51:
        /*0048*/ 	.byte	0x04, 0x17
        /*004a*/ 	.short	(.L_53 - .L_52)
.L_52:
        /*004c*/ 	.word	0x00000000
        /*0050*/ 	.short	0x0006
        /*0052*/ 	.short	0x0024
        /*0054*/ 	.byte	0x00, 0xf0, 0x11, 0x00


	//----- nvinfo : EIATTR_KPARAM_INFO
	.align		4
.L_53:
        /*0058*/ 	.byte	0x04, 0x17
        /*005a*/ 	.short	(.L_55 - .L_54)
.L_54:
        /*005c*/ 	.word	0x00000000
        /*0060*/ 	.short	0x0005
        /*0062*/ 	.short	0x0020
        /*0064*/ 	.byte	0x00, 0xf0, 0x11, 0x00


	//----- nvinfo : EIATTR_KPARAM_INFO
	.align		4
.L_55:
        /*0068*/ 	.byte	0x04, 0x17
        /*006a*/ 	.short	(.L_57 - .L_56)
.L_56:
        /*006c*/ 	.word	0x00000000
        /*0070*/ 	.short	0x0004
        /*0072*/ 	.short	0x001c
        /*0074*/ 	.byte	0x00, 0xf0, 0x11, 0x00


	//----- nvinfo : EIATTR_KPARAM_INFO
	.align		4
.L_57:
        /*0078*/ 	.byte	0x04, 0x17
        /*007a*/ 	.short	(.L_59 - .L_58)
.L_58:
        /*007c*/ 	.word	0x00000000
        /*0080*/ 	.short	0x0003
        /*0082*/ 	.short	0x0018
        /*0084*/ 	.byte	0x00, 0xf0, 0x11, 0x00


	//----- nvinfo : EIATTR_KPARAM_INFO
	.align		4
.L_59:
        /*0088*/ 	.byte	0x04, 0x17
        /*008a*/ 	.short	(.L_61 - .L_60)
.L_60:
        /*008c*/ 	.word	0x00000000
        /*0090*/ 	.short	0x0002
        /*0092*/ 	.short	0x0010
        /*0094*/ 	.byte	0x00, 0xf5, 0x21, 0x00


	//----- nvinfo : EIATTR_KPARAM_INFO
	.align		4
.L_61:
        /*0098*/ 	.byte	0x04, 0x17
        /*009a*/ 	.short	(.L_63 - .L_62)
.L_62:
        /*009c*/ 	.word	0x00000000
        /*00a0*/ 	.short	0x0001
        /*00a2*/ 	.short	0x0008
        /*00a4*/ 	.byte	0x00, 0xf5, 0x21, 0x00


	//----- nvinfo : EIATTR_KPARAM_INFO
	.align		4
.L_63:
        /*00a8*/ 	.byte	0x04, 0x17
        /*00aa*/ 	.short	(.L_65 - .L_64)
.L_64:
        /*00ac*/ 	.word	0x00000000
        /*00b0*/ 	.short	0x0000
        /*00b2*/ 	.short	0x0000
        /*00b4*/ 	.byte	0x00, 0xf5, 0x21, 0x00


	//----- nvinfo : EIATTR_SPARSE_MMA_MASK
	.align		4
.L_65:
        /*00b8*/ 	.byte	0x03, 0x50
        /*00ba*/ 	.short	0x0000


	//----- nvinfo : EIATTR_MAXREG_COUNT
	.align		4
        /*00bc*/ 	.byte	0x03, 0x1b
        /*00be*/ 	.short	0x00ff


	//----- nvinfo : EIATTR_MERCURY_ISA_VERSION
	.align		4
        /*00c0*/ 	.byte	0x03, 0x5f
        /*00c2*/ 	.short	0x0101


	//----- nvinfo : EIATTR_VRC_CTA_INIT_COUNT
	.align		4
        /*00c4*/ 	.byte	0x02, 0x4a
	.zero		1
	.zero		1


	//----- nvinfo : EIATTR_EXIT_INSTR_OFFSETS
	.align		4
        /*00c8*/ 	.byte	0x04, 0x1c
        /*00ca*/ 	.short	(.L_67 - .L_66)


	//   ....[0]....
.L_66:
        /*00cc*/ 	.word	0x000000d0


	//   ....[1]....
        /*00d0*/ 	.word	0x000011b0


	//----- nvinfo : EIATTR_CBANK_PARAM_SIZE
	.align		4
.L_67:
        /*00d4*/ 	.byte	0x03, 0x19
        /*00d6*/ 	.short	0x0038


	//----- nvinfo : EIATTR_PARAM_CBANK
	.align		4
        /*00d8*/ 	.byte	0x04, 0x0a
        /*00da*/ 	.short	(.L_69 - .L_68)
	.align		4
.L_68:
        /*00dc*/ 	.word	index@(.nv.constant0.sgemm_coalesced)
        /*00e0*/ 	.short	0x0380
        /*00e2*/ 	.short	0x0038


	//----- nvinfo : EIATTR_SW_WAR
	.align		4
.L_69:
        /*00e4*/ 	.byte	0x04, 0x36
        /*00e6*/ 	.short	(.L_71 - .L_70)
.L_70:
        /*00e8*/ 	.word	0x00000008
.L_71:


//--------------------- .nv.callgraph             --------------------------
	.section	.nv.callgraph,"",@"SHT_CUDA_CALLGRAPH"
	.align	4
	.sectionentsize	8
	.align		4
        /*0000*/ 	.word	0x00000000
	.align		4
        /*0004*/ 	.word	0xffffffff
	.align		4
        /*0008*/ 	.word	0x00000000
	.align		4
        /*000c*/ 	.word	0xfffffffe
	.align		4
        /*0010*/ 	.word	0x00000000
	.align		4
        /*0014*/ 	.word	0xfffffffd
	.align		4
        /*0018*/ 	.word	0x00000000
	.align		4
        /*001c*/ 	.word	0xfffffffc


//--------------------- .text.sgemm_coalesced_bt  --------------------------
	.section	.text.sgemm_coalesced_bt,"ax",@progbits
	.align	128
        .global         sgemm_coalesced_bt
        .type           sgemm_coalesced_bt,@function
        .size           sgemm_coalesced_bt,(.L_x_20 - sgemm_coalesced_bt)
        .other          sgemm_coalesced_bt,@"STO_CUDA_ENTRY STV_DEFAULT"
sgemm_coalesced_bt:
.text.sgemm_coalesced_bt:
[----:B------:R-:W-:Y:S01]  /*0000*/  LDC R1, c[0x0][0x37c] ;  /* 0x0000df00ff017b82 */ /* 0x000fe20000000800 */
[----:B------:R-:W0:Y:S07]  /*0010*/  S2R R0, SR_TID.X ;  /* 0x0000000000007919 */ /* 0x000e2e0000002100 */
[----:B------:R-:W1:Y:S01]  /*0020*/  LDC R28, c[0x0][0x364] ;  /* 0x0000d900ff1c7b82 */ /* 0x000e620000000800 */
[----:B------:R-:W2:Y:S01]  /*0030*/  LDCU.64 UR6, c[0x0][0x398] ;  /* 0x00007300ff0677ac */ /* 0x000ea20008000a00 */
[----:B------:R-:W1:Y:S06]  /*0040*/  S2R R5, SR_TID.Y ;  /* 0x0000000000057919 */ /* 0x000e6c0000002200 */
[----:B------:R-:W0:Y:S08]  /*0050*/  S2UR UR5, SR_CTAID.X ;  /* 0x00000000000579c3 */ /* 0x000e300000002500 */
[----:B------:R-:W0:Y:S08]  /*0060*/  LDC R3, c[0x0][0x360] ;  /* 0x0000d800ff037b82 */ /* 0x000e300000000800 */
[----:B------:R-:W1:Y:S01]  /*0070*/  S2UR UR4, SR_CTAID.Y ;  /* 0x00000000000479c3 */ /* 0x000e620000002600 */
[----:B0-----:R-:W-:-:S05]  /*0080*/  IMAD R3, R3, UR5, R0 ;  /* 0x0000000503037c24 */ /* 0x001fca000f8e0200 */
[----:B--2---:R-:W-:Y:S01]  /*0090*/  ISETP.GE.AND P0, PT, R3, UR7, PT ;  /* 0x0000000703007c0c */ /* 0x004fe2000bf06270 */
[----:B-1----:R-:W-:-:S05]  /*00a0*/  IMAD R28, R28, UR4, R5 ;  /* 0x000000041c1c7c24 */ /* 0x002fca000f8e0205 */
[----:B------:R-:W-:-:S13]  /*00b0*/  ISETP.GE.OR P0, PT, R28, UR6, P0 ;  /* 0x000000061c007c0c */ /* 0x000fda0008706670 */
[----:B------:R-:W-:Y:S05]  /*00c0*/  @P0 EXIT ;  /* 0x000000000000094d */ /* 0x000fea0003800000 */
[----:B------:R-:W0:Y:S01]  /*00d0*/  LDC R0, c[0x0][0x3a0] ;  /* 0x0000e800ff007b82 */ /* 0x000e220000000800 */
[----:B------:R-:W1:Y:S01]  /*00e0*/  LDCU.64 UR4, c[0x0][0x358] ;  /* 0x00006b00ff0477ac */ /* 0x000e620008000a00 */
[----:B------:R-:W-:Y:S01]  /*00f0*/  HFMA2 R31, -RZ, RZ, 0, 0 ;  /* 0x00000000ff1f7431 */ /* 0x000fe200000001ff */
[----:B0-----:R-:W-:Y:S02]  /*0100*/  ISETP.GE.AND P0, PT, R0, 0x4, PT ;  /* 0x000000040000780c */ /* 0x001fe40003f06270 */
[----:B------:R-:W-:-:S04]  /*0110*/  SHF.R.S32.HI R5, RZ, 0x1f, R0 ;  /* 0x0000001fff057819 */ /* 0x000fc80000011400 */
[----:B------:R-:W-:-:S04]  /*0120*/  LEA.HI R2, R5, R0, RZ, 0x2 ;  /* 0x0000000005027211 */ /* 0x000fc800078f10ff */
[----:B------:R-:W-:-:S03]  /*0130*/  SHF.R.S32.HI R2, RZ, 0x2, R2 ;  /* 0x00000002ff027819 */ /* 0x000fc60000011402 */
[----:B-1----:R-:W-:Y:S05]  /*0140*/  @!P0 BRA `(.L_x_0) ;  /* 0x0000000800408947 */ /* 0x002fea0003800000 */
[----:B------:R-:W0:Y:S01]  /*0150*/  LDCU UR6, c[0x0][0x3a4] ;  /* 0x00007480ff0677ac */ /* 0x000e220008000800 */
[----:B------:R-:W-:Y:S02]  /*0160*/  IADD3 R4, PT, PT, R2, -0x1, RZ ;  /* 0xffffffff02047810 */ /* 0x000fe40007ffe0ff */
[----:B------:R-:W-:Y:S01]  /*0170*/  MOV R31, RZ ;  /* 0x000000ff001f7202 */ /* 0x000fe20000000f00 */
[----:B------:R-:W1:Y:S01]  /*0180*/  LDCU UR7, c[0x0][0x3a8] ;  /* 0x00007500ff0777ac */ /* 0x000e620008000800 */
[----:B------:R-:W-:Y:S02]  /*0190*/  ISETP.GE.U32.AND P0, PT, R4, 0x7, PT ;  /* 0x000000070400780c */ /* 0x000fe40003f06070 */
[----:B------:R-:W-:Y:S01]  /*01a0*/  MOV R32, RZ ;  /* 0x000000ff00207202 */ /* 0x000fe20000000f00 */
[----:B0-----:R-:W-:Y:S02]  /*01b0*/  IMAD R30, R28, UR6, RZ ;  /* 0x000000061c1e7c24 */ /* 0x001fe4000f8e02ff */
[----:B-1----:R-:W-:-:S08]  /*01c0*/  IMAD R29, R3, UR7, RZ ;  /* 0x00000007031d7c24 */ /* 0x002fd0000f8e02ff */
[----:B------:R-:W-:Y:S05]  /*01d0*/  @!P0 BRA `(.L_x_1) ;  /* 0x0000000000fc8947 */ /* 0x000fea0003800000 */
[----:B------:R-:W-:Y:S02]  /*01e0*/  LOP3.LUT R23, R2, 0x1ffffff8, RZ, 0xc0, !PT ;  /* 0x1ffffff802177812 */ /* 0x000fe400078ec0ff */
[----:B------:R-:W-:Y:S02]  /*01f0*/  MOV R31, RZ ;  /* 0x000000ff001f7202 */ /* 0x000fe40000000f00 */
[----:B------:R-:W-:Y:S02]  /*0200*/  MOV R21, R30 ;  /* 0x0000001e00157202 */ /* 0x000fe40000000f00 */
[----:B------:R-:W-:Y:S02]  /*0210*/  MOV R20, R29 ;  /* 0x0000001d00147202 */ /* 0x000fe40000000f00 */
[----:B------:R-:W-:-:S07]  /*0220*/  IADD3 R22, PT, PT, -R23, RZ, RZ ;  /* 0x000000ff17167210 */ /* 0x000fce0007ffe1ff */
.L_x_2:
[----:B------:R-:W0:Y:S08]  /*0230*/  LDC.64 R26, c[0x0][0x380] ;  /* 0x0000e000ff1a7b82 */ /* 0x000e300000000a00 */
[----:B------:R-:W1:Y:S01]  /*0240*/  LDC.64 R24, c[0x0][0x388] ;  /* 0x0000e200ff187b82 */ /* 0x000e620000000a00 */
[----:B0-----:R-:W-:-:S05]  /*0250*/  IMAD.WIDE R26, R21, 0x4, R26 ;  /* 0x00000004151a7825 */ /* 0x001fca00078e021a */
[----:B------:R-:W2:Y:S01]  /*0260*/  LDG.E.128.CONSTANT R12, desc[UR4][R26.64] ;  /* 0x000000041a0c7981 */ /* 0x000ea2000c1e9d00 */
[----:B-1----:R-:W-:-:S03]  /*0270*/  IMAD.WIDE R24, R20, 0x4, R24 ;  /* 0x0000000414187825 */ /* 0x002fc600078e0218 */
[----:B------:R-:W3:Y:S04]  /*0280*/  LDG.E.128.CONSTANT R4, desc[UR4][R26.64+0x10] ;  /* 0x000010041a047981 */ /* 0x000ee8000c1e9d00 */
[----:B------:R-:W2:Y:S04]  /*0290*/  LDG.E.128.CONSTANT R16, desc[UR4][R24.64] ;  /* 0x0000000418107981 */ /* 0x000ea8000c1e9d00 */
[----:B------:R-:W3:Y:S01]  /*02a0*/  LDG.E.128.CONSTANT R8, desc[UR4][R24.64+0x10] ;  /* 0x0000100418087981 */ /* 0x000ee2000c1e9d00 */
[----:B--2---:R-:W-:-:S04]  /*02b0*/  FFMA R12, R12, R16, R31 ;  /* 0x000000100c0c7223 */ /* 0x004fc8000000001f */
[----:B------:R-:W-:-:S04]  /*02c0*/  FFMA R13, R13, R17, R12 ;  /* 0x000000110d0d7223 */ /* 0x000fc8000000000c */
[----:B------:R-:W-:-:S04]  /*02d0*/  FFMA R14, R14, R18, R13 ;  /* 0x000000120e0e7223 */ /* 0x000fc8000000000d */
[----:B------:R-:W-:Y:S02]  /*02e0*/  FFMA R15, R15, R19, R14 ;  /* 0x000000130f0f7223 */ /* 0x000fe4000000000e */
[----:B------:R-:W2:Y:S02]  /*02f0*/  LDG.E.128.CONSTANT R16, desc[UR4][R24.64+0x20] ;  /* 0x0000200418107981 */ /* 0x000ea4000c1e9d00 */
[----:B---3--:R-:W-:Y:S02]  /*0300*/  FFMA R4, R4, R8, R15 ;  /* 0x0000000804047223 */ /* 0x008fe4000000000f */
[----:B------:R-:W2:Y:S02]  /*0310*/  LDG.E.128.CONSTANT R12, desc[UR4][R26.64+0x20] ;  /* 0x000020041a0c7981 */ /* 0x000ea4000c1e9d00 */
[----:B------:R-:W-:-:S04]  /*0320*/  FFMA R5, R5, R9, R4 ;  /* 0x0000000905057223 */ /* 0x000fc80000000004 */
[----:B------:R-:W-:-:S04]  /*0330*/  FFMA R6, R6, R10, R5 ;  /* 0x0000000a06067223 */ /* 0x000fc80000000005 */
[----:B------:R-:W-:Y:S02]  /*0340*/  FFMA R7, R7, R11, R6 ;  /* 0x0000000b07077223 */ /* 0x000fe40000000006 */
[----:B------:R-:W3:Y:S02]  /*0350*/  LDG.E.128.CONSTANT R8, desc[UR4][R24.64+0x30] ;  /* 0x0000300418087981 */ /* 0x000ee4000c1e9d00 */
[----:B--2---:R-:W-:Y:S02]  /*0360*/  FFMA R12, R12, R16, R7 ;  /* 0x000000100c0c7223 */ /* 0x004fe40000000007 */
[----:B------:R-:W3:Y:S02]  /*0370*/  LDG.E.128.CONSTANT R4, desc[UR4][R26.64+0x30] ;  /* 0x000030041a047981 */ /* 0x000ee4000c1e9d00 */
        /* <DEDUP_REMOVED lines=21> */
[----:B------:R-:W3:Y:S04]  /*04d0*/  LDG.E.128.CONSTANT R4, desc[UR4][R26.64+0x70] ;  /* 0x000070041a047981 */ /* 0x000ee8000c1e9d00 */
[----:B------:R-:W3:Y:S01]  /*04e0*/  LDG.E.128.CONSTANT R8, desc[UR4][R24.64+0x70] ;  /* 0x0000700418087981 */ /* 0x000ee2000c1e9d00 */
[----:B------:R-:W-:-:S04]  /*04f0*/  IADD3 R22, PT, PT, R22, 0x8, RZ ;  /* 0x0000000816167810 */ /* 0x000fc80007ffe0ff */
[----:B------:R-:W-:Y:S02]  /*0500*/  ISETP.NE.AND P0, PT, R22, RZ, PT ;  /* 0x000000ff1600720c */ /* 0x000fe40003f05270 */
[----:B------:R-:W-:Y:S02]  /*0510*/  IADD3 R21, PT, PT, R21, 0x20, RZ ;  /* 0x0000002015157810 */ /* 0x000fe40007ffe0ff */
[----:B------:R-:W-:Y:S01]  /*0520*/  IADD3 R20, PT, PT, R20, 0x20, RZ ;  /* 0x0000002014147810 */ /* 0x000fe20007ffe0ff */
[----:B--2---:R-:W-:-:S04]  /*0530*/  FFMA R12, R12, R16, R31 ;  /* 0x000000100c0c7223 */ /* 0x004fc8000000001f */
[----:B------:R-:W-:-:S04]  /*0540*/  FFMA R13, R13, R17, R12 ;  /* 0x000000110d0d7223 */ /* 0x000fc8000000000c */
[----:B------:R-:W-:-:S04]  /*0550*/  FFMA R14, R14, R18, R13 ;  /* 0x000000120e0e7223 */ /* 0x000fc8000000000d */
[----:B------:R-:W-:-:S04]  /*0560*/  FFMA R15, R15, R19, R14 ;  /* 0x000000130f0f7223 */ /* 0x000fc8000000000e */
[----:B---3--:R-:W-:-:S04]  /*0570*/  FFMA R4, R4, R8, R15 ;  /* 0x0000000804047223 */ /* 0x008fc8000000000f */
[----:B------:R-:W-:-:S04]  /*0580*/  FFMA R5, R5, R9, R4 ;  /* 0x0000000905057223 */ /* 0x000fc80000000004 */
[----:B------:R-:W-:-:S04]  /*0590*/  FFMA R6, R6, R10, R5 ;  /* 0x0000000a06067223 */ /* 0x000fc80000000005 */
[----:B------:R-:W-:Y:S01]  /*05a0*/  FFMA R31, R7, R11, R6 ;  /* 0x0000000b071f7223 */ /* 0x000fe20000000006 */
[----:B------:R-:W-:Y:S06]  /*05b0*/  @P0 BRA `(.L_x_2) ;  /* 0xfffffffc001c0947 */ /* 0x000fec000383ffff */
[----:B------:R-:W-:-:S07]  /*05c0*/  MOV R32, R23 ;  /* 0x0000001700207202 */ /* 0x000fce0000000f00 */
.L_x_1:
[----:B------:R-:W-:-:S13]  /*05d0*/  LOP3.LUT P0, R4, R2, 0x7, RZ, 0xc0, !PT ;  /* 0x0000000702047812 */ /* 0x000fda000780c0ff */
[----:B------:R-:W-:Y:S05]  /*05e0*/  @!P0 BRA `(.L_x_0) ;  /* 0x0000000400188947 */ /* 0x000fea0003800000 */
[----:B------:R-:W-:-:S13]  /*05f0*/  ISETP.GE.U32.AND P0, PT, R4, 0x4, PT ;  /* 0x000000040400780c */ /* 0x000fda0003f06070 */
[----:B------:R-:W-:Y:S05]  /*0600*/  @!P0 BRA `(.L_x_3) ;  /* 0x0000000000808947 */ /* 0x000fea0003800000 */
[----:B------:R-:W0:Y:S01]  /*0610*/  LDC.64 R36, c[0x0][0x380] ;  /* 0x0000e000ff247b82 */ /* 0x000e220000000a00 */
[----:B------:R-:W-:-:S04]  /*0620*/  SHF.L.U32 R4, R32, 0x2, RZ ;  /* 0x0000000220047819 */ /* 0x000fc800000006ff */
[-C--:B------:R-:W-:Y:S02]  /*0630*/  IADD3 R5, PT, PT, R30, R4.reuse, RZ ;  /* 0x000000041e057210 */ /* 0x080fe40007ffe0ff */
[----:B------:R-:W-:Y:S01]  /*0640*/  IADD3 R7, PT, PT, R29, R4, RZ ;  /* 0x000000041d077210 */ /* 0x000fe20007ffe0ff */
[----:B------:R-:W1:Y:S02]  /*0650*/  LDC.64 R34, c[0x0][0x388] ;  /* 0x0000e200ff227b82 */ /* 0x000e640000000a00 */
[----:B0-----:R-:W-:-:S05]  /*0660*/  IMAD.WIDE R36, R5, 0x4, R36 ;  /* 0x0000000405247825 */ /* 0x001fca00078e0224 */
[----:B------:R-:W2:Y:S01]  /*0670*/  LDG.E.128.CONSTANT R12, desc[UR4][R36.64] ;  /* 0x00000004240c7981 */ /* 0x000ea2000c1e9d00 */
[----:B-1----:R-:W-:-:S03]  /*0680*/  IMAD.WIDE R34, R7, 0x4, R34 ;  /* 0x0000000407227825 */ /* 0x002fc600078e0222 */
[----:B------:R-:W3:Y:S04]  /*0690*/  LDG.E.128.CONSTANT R20, desc[UR4][R36.64+0x30] ;  /* 0x0000300424147981 */ /* 0x000ee8000c1e9d00 */
[----:B------:R-:W2:Y:S04]  /*06a0*/  LDG.E.128.CONSTANT R16, desc[UR4][R34.64] ;  /* 0x0000000422107981 */ /* 0x000ea8000c1e9d00 */
[----:B------:R-:W4:Y:S04]  /*06b0*/  LDG.E.128.CONSTANT R4, desc[UR4][R36.64+0x10] ;  /* 0x0000100424047981 */ /* 0x000f28000c1e9d00 */
[----:B------:R-:W4:Y:S04]  /*06c0*/  LDG.E.128.CONSTANT R8, desc[UR4][R34.64+0x10] ;  /* 0x0000100422087981 */ /* 0x000f28000c1e9d00 */
[----:B------:R-:W3:Y:S01]  /*06d0*/  LDG.E.128.CONSTANT R24, desc[UR4][R34.64+0x30] ;  /* 0x0000300422187981 */ /* 0x000ee2000c1e9d00 */
[----:B--2---:R-:W-:-:S04]  /*06e0*/  FFMA R12, R12, R16, R31 ;  /* 0x000000100c0c7223 */ /* 0x004fc8000000001f */
[----:B------:R-:W-:-:S04]  /*06f0*/  FFMA R13, R13, R17, R12 ;  /* 0x000000110d0d7223 */ /* 0x000fc8000000000c */
[----:B------:R-:W-:-:S04]  /*0700*/  FFMA R14, R14, R18, R13 ;  /* 0x000000120e0e7223 */ /* 0x000fc8000000000d */
[----:B------:R-:W-:Y:S02]  /*0710*/  FFMA R19, R15, R19, R14 ;  /* 0x000000130f137223 */ /* 0x000fe4000000000e */
[----:B------:R-:W2:Y:S02]  /*0720*/  LDG.E.128.CONSTANT R12, desc[UR4][R36.64+0x20] ;  /* 0x00002004240c7981 */ /* 0x000ea4000c1e9d00 */
[----:B----4-:R-:W-:Y:S02]  /*0730*/  FFMA R4, R4, R8, R19 ;  /* 0x0000000804047223 */ /* 0x010fe40000000013 */
[----:B------:R-:W2:Y:S02]  /*0740*/  LDG.E.128.CONSTANT R16, desc[UR4][R34.64+0x20] ;  /* 0x0000200422107981 */ /* 0x000ea4000c1e9d00 */
[----:B------:R-:W-:-:S04]  /*0750*/  FFMA R5, R5, R9, R4 ;  /* 0x0000000905057223 */ /* 0x000fc80000000004 */
[----:B------:R-:W-:-:S04]  /*0760*/  FFMA R6, R6, R10, R5 ;  /* 0x0000000a06067223 */ /* 0x000fc80000000005 */
[----:B------:R-:W-:Y:S01]  /*0770*/  FFMA R7, R7, R11, R6 ;  /* 0x0000000b07077223 */ /* 0x000fe20000000006 */
[----:B------:R-:W-:-:S03]  /*0780*/  IADD3 R32, PT, PT, R32, 0x4, RZ ;  /* 0x0000000420207810 */ /* 0x000fc60007ffe0ff */
[----:B--2---:R-:W-:-:S04]  /*0790*/  FFMA R12, R12, R16, R7 ;  /* 0x000000100c0c7223 */ /* 0x004fc80000000007 */
[----:B------:R-:W-:-:S04]  /*07a0*/  FFMA R13, R13, R17, R12 ;  /* 0x000000110d0d7223 */ /* 0x000fc8000000000c */
[----:B------:R-:W-:-:S04]  /*07b0*/  FFMA R14, R14, R18, R13 ;  /* 0x000000120e0e7223 */ /* 0x000fc8000000000d */
[----:B------:R-:W-:-:S04]  /*07c0*/  FFMA R15, R15, R19, R14 ;  /* 0x000000130f0f7223 */ /* 0x000fc8000000000e */
[----:B---3--:R-:W-:-:S04]  /*07d0*/  FFMA R20, R20, R24, R15 ;  /* 0x0000001814147223 */ /* 0x008fc8000000000f */
[----:B------:R-:W-:-:S04]  /*07e0*/  FFMA R21, R21, R25, R20 ;  /* 0x0000001915157223 */ /* 0x000fc80000000014 */
[----:B------:R-:W-:-:S04]  /*07f0*/  FFMA R22, R22, R26, R21 ;  /* 0x0000001a16167223 */ /* 0x000fc80000000015 */
[----:B------:R-:W-:-:S07]  /*0800*/  FFMA R31, R23, R27, R22 ;  /* 0x0000001b171f7223 */ /* 0x000fce0000000016 */
.L_x_3:
[----:B------:R-:W-:-:S13]  /*0810*/  LOP3.LUT P0, R4, R2, 0x3, RZ, 0xc0, !PT ;  /* 0x0000000302047812 */ /* 0x000fda000780c0ff */
[----:B------:R-:W-:Y:S05]  /*0820*/  @!P0 BRA `(.L_x_0) ;  /* 0x0000000000888947 */ /* 0x000fea0003800000 */
[----:B------:R-:W0:Y:S01]  /*0830*/  LDC.64 R36, c[0x0][0x380] ;  /* 0x0000e000ff247b82 */ /* 0x000e220000000a00 */
[----:B------:R-:W-:-:S07]  /*0840*/  ISETP.NE.AND P0, PT, R4, 0x1, PT ;  /* 0x000000010400780c */ /* 0x000fce0003f05270 */
[----:B------:R-:W1:Y:S06]  /*0850*/  LDC.64 R34, c[0x0][0x388] ;  /* 0x0000e200ff227b82 */ /* 0x000e6c0000000a00 */
[C---:B------:R-:W-:Y:S02]  /*0860*/  @P0 LEA R5, R32.reuse, R30, 0x2 ;  /* 0x0000001e20050211 */ /* 0x040fe400078e10ff */
[----:B------:R-:W-:Y:S01]  /*0870*/  @P0 LEA R7, R32, R29, 0x2 ;  /* 0x0000001d20070211 */ /* 0x000fe200078e10ff */
[----:B------:R-:W2:Y:S02]  /*0880*/  LDC.64 R22, c[0x0][0x380] ;  /* 0x0000e000ff167b82 */ /* 0x000ea40000000a00 */
[----:B0-----:R-:W-:-:S06]  /*0890*/  @P0 IMAD.WIDE R36, R5, 0x4, R36 ;  /* 0x0000000405240825 */ /* 0x001fcc00078e0224 */
[----:B------:R-:W0:Y:S01]  /*08a0*/  LDC.64 R20, c[0x0][0x388] ;  /* 0x0000e200ff147b82 */ /* 0x000e220000000a00 */
[----:B-1----:R-:W-:Y:S02]  /*08b0*/  @P0 IMAD.WIDE R34, R7, 0x4, R34 ;  /* 0x0000000407220825 */ /* 0x002fe400078e0222 */
[----:B------:R-:W3:Y:S01]  /*08c0*/  @P0 LDG.E.128.CONSTANT R4, desc[UR4][R36.64] ;  /* 0x0000000424040981 */ /* 0x000ee2000c1e9d00 */
[----:B------:R-:W-:-:S03]  /*08d0*/  LOP3.LUT R12, R2, 0x1, RZ, 0xc0, !PT ;  /* 0x00000001020c7812 */ /* 0x000fc600078ec0ff */
[----:B------:R-:W3:Y:S01]  /*08e0*/  @P0 LDG.E.128.CONSTANT R8, desc[UR4][R34.64] ;  /* 0x0000000422080981 */ /* 0x000ee2000c1e9d00 */
[----:B------:R-:W-:Y:S02]  /*08f0*/  ISETP.NE.U32.AND P1, PT, R12, 0x1, PT ;  /* 0x000000010c00780c */ /* 0x000fe40003f25070 */
[----:B------:R-:W-:Y:S01]  /*0900*/  @P0 IADD3 R32, PT, PT, R32, 0x2, RZ ;  /* 0x0000000220200810 */ /* 0x000fe20007ffe0ff */
[----:B------:R-:W4:Y:S04]  /*0910*/  @P0 LDG.E.128.CONSTANT R12, desc[UR4][R36.64+0x10] ;  /* 0x00001004240c0981 */ /* 0x000f28000c1e9d00 */
[----:B------:R-:W4:Y:S06]  /*0920*/  @P0 LDG.E.128.CONSTANT R16, desc[UR4][R34.64+0x10] ;  /* 0x0000100422100981 */ /* 0x000f2c000c1e9d00 */
[----:B------:R-:W-:-:S02]  /*0930*/  @!P1 LEA R25, R32, R30, 0x2 ;  /* 0x0000001e20199211 */ /* 0x000fc400078e10ff */
[----:B------:R-:W-:-:S03]  /*0940*/  @!P1 LEA R29, R32, R29, 0x2 ;  /* 0x0000001d201d9211 */ /* 0x000fc600078e10ff */
[----:B--2---:R-:W-:-:S04]  /*0950*/  @!P1 IMAD.WIDE R22, R25, 0x4, R22 ;  /* 0x0000000419169825 */ /* 0x004fc800078e0216 */
[----:B0-----:R-:W-:Y:S02]  /*0960*/  @!P1 IMAD.WIDE R24, R29, 0x4, R20 ;  /* 0x000000041d189825 */ /* 0x001fe400078e0214 */
[----:B------:R-:W2:Y:S04]  /*0970*/  @!P1 LDG.E.128.CONSTANT R20, desc[UR4][R22.64] ;  /* 0x0000000416149981 */ /* 0x000ea8000c1e9d00 */
[----:B------:R-:W2:Y:S01]  /*0980*/  @!P1 LDG.E.128.CONSTANT R24, desc[UR4][R24.64] ;  /* 0x0000000418189981 */ /* 0x000ea2000c1e9d00 */
[----:B---3--:R-:W-:-:S04]  /*0990*/  @P0 FFMA R4, R4, R8, R31 ;  /* 0x0000000804040223 */ /* 0x008fc8000000001f */
[----:B------:R-:W-:-:S04]  /*09a0*/  @P0 FFMA R5, R5, R9, R4 ;  /* 0x0000000905050223 */ /* 0x000fc80000000004 */
[----:B------:R-:W-:-:S04]  /*09b0*/  @P0 FFMA R6, R6, R10, R5 ;  /* 0x0000000a06060223 */ /* 0x000fc80000000005 */
[----:B------:R-:W-:-:S04]  /*09c0*/  @P0 FFMA R7, R7, R11, R6 ;  /* 0x0000000b07070223 */ /* 0x000fc80000000006 */
[----:B----4-:R-:W-:-:S04]  /*09d0*/  @P0 FFMA R12, R12, R16, R7 ;  /* 0x000000100c0c0223 */ /* 0x010fc80000000007 */
[----:B------:R-:W-:-:S04]  /*09e0*/  @P0 FFMA R13, R13, R17, R12 ;  /* 0x000000110d0d0223 */ /* 0x000fc8000000000c */
[----:B------:R-:W-:-:S04]  /*09f0*/  @P0 FFMA R14, R14, R18, R13 ;  /* 0x000000120e0e0223 */ /* 0x000fc8000000000d */
[----:B------:R-:W-:-:S04]  /*0a00*/  @P0 FFMA R31, R15, R19, R14 ;  /* 0x000000130f1f0223 */ /* 0x000fc8000000000e */
[----:B--2---:R-:W-:-:S04]  /*0a10*/  @!P1 FFMA R20, R20, R24, R31 ;  /* 0x0000001814149223 */ /* 0x004fc8000000001f */
[----:B------:R-:W-:-:S04]  /*0a20*/  @!P1 FFMA R21, R21, R25, R20 ;  /* 0x0000001915159223 */ /* 0x000fc80000000014 */
[----:B------:R-:W-:-:S04]  /*0a30*/  @!P1 FFMA R26, R22, R26, R21 ;  /* 0x0000001a161a9223 */ /* 0x000fc80000000015 */
[----:B------:R-:W-:-:S07]  /*0a40*/  @!P1 FFMA R31, R23, R27, R26 ;  /* 0x0000001b171f9223 */ /* 0x000fce000000001a */
.L_x_0:
[----:B------:R-:W-:-:S04]  /*0a50*/  SHF.L.U32 R9, R2, 0x2, RZ ;  /* 0x0000000202097819 */ /* 0x000fc800000006ff */
[----:B------:R-:W-:-:S13]  /*0a60*/  ISETP.GE.AND P0, PT, R9, R0, PT ;  /* 0x000000000900720c */ /* 0x000fda0003f06270 */
[----:B------:R-:W-:Y:S05]  /*0a70*/  @P0 BRA `(.L_x_4) ;  /* 0x00000008005c0947 */ /* 0x000fea0003800000 */
[CC--:B------:R-:W-:Y:S02]  /*0a80*/  IADD3 R2, PT, PT, R9.reuse, -R0.reuse, RZ ;  /* 0x8000000009027210 */ /* 0x0c0fe40007ffe0ff */
[----:B------:R-:W-:Y:S02]  /*0a90*/  IADD3 R8, PT, PT, -R9, R0, RZ ;  /* 0x0000000009087210 */ /* 0x000fe40007ffe1ff */
[----:B------:R-:W-:Y:S02]  /*0aa0*/  ISETP.GT.U32.AND P1, PT, R2, -0x10, PT ;  /* 0xfffffff00200780c */ /* 0x000fe40003f24070 */
[----:B------:R-:W-:-:S11]  /*0ab0*/  LOP3.LUT P0, R22, R8, 0xf, RZ, 0xc0, !PT ;  /* 0x0000000f08167812 */ /* 0x000fd6000780c0ff */
[----:B------:R-:W-:Y:S05]  /*0ac0*/  @P1 BRA `(.L_x_5) ;  /* 0x0000000400001947 */ /* 0x000fea0003800000 */
[----:B------:R-:W0:Y:S01]  /*0ad0*/  LDCU UR6, c[0x0][0x3a4] ;  /* 0x00007480ff0677ac */ /* 0x000e220008000800 */
[----:B------:R-:W-:Y:S01]  /*0ae0*/  LOP3.LUT R10, R8, 0xfffffff0, RZ, 0xc0, !PT ;  /* 0xfffffff0080a7812 */ /* 0x000fe200078ec0ff */
[----:B------:R-:W1:Y:S03]  /*0af0*/  LDCU UR7, c[0x0][0x3a8] ;  /* 0x00007500ff0777ac */ /* 0x000e660008000800 */
[----:B------:R-:W-:Y:S01]  /*0b00*/  IADD3 R10, PT, PT, -R10, RZ, RZ ;  /* 0x000000ff0a0a7210 */ /* 0x000fe20007ffe1ff */
[--C-:B0-----:R-:W-:Y:S02]  /*0b10*/  IMAD R2, R28, UR6, R9.reuse ;  /* 0x000000061c027c24 */ /* 0x101fe4000f8e0209 */
[----:B-1----:R-:W-:-:S07]  /*0b20*/  IMAD R11, R3, UR7, R9 ;  /* 0x00000007030b7c24 */ /* 0x002fce000f8e0209 */
.L_x_6:
[----:B------:R-:W0:Y:S08]  /*0b30*/  LDC.64 R6, c[0x0][0x380] ;  /* 0x0000e000ff067b82 */ /* 0x000e300000000a00 */
[----:B------:R-:W1:Y:S01]  /*0b40*/  LDC.64 R4, c[0x0][0x388] ;  /* 0x0000e200ff047b82 */ /* 0x000e620000000a00 */
[----:B0-----:R-:W-:-:S05]  /*0b50*/  IMAD.WIDE R6, R2, 0x4, R6 ;  /* 0x0000000402067825 */ /* 0x001fca00078e0206 */
[----:B------:R-:W2:Y:S01]  /*0b60*/  LDG.E.CONSTANT R14, desc[UR4][R6.64] ;  /* 0x00000004060e7981 */ /* 0x000ea2000c1e9900 */
[----:B-1----:R-:W-:-:S03]  /*0b70*/  IMAD.WIDE R4, R11, 0x4, R4 ;  /* 0x000000040b047825 */ /* 0x002fc600078e0204 */
[----:B------:R-:W3:Y:S04]  /*0b80*/  LDG.E.CONSTANT R17, desc[UR4][R6.64+0x4] ;  /* 0x0000040406117981 */ /* 0x000ee8000c1e9900 */
[----:B------:R-:W2:Y:S04]  /*0b90*/  LDG.E.CONSTANT R15, desc[UR4][R4.64] ;  /* 0x00000004040f7981 */ /* 0x000ea8000c1e9900 */
[----:B------:R-:W3:Y:S04]  /*0ba0*/  LDG.E.CONSTANT R16, desc[UR4][R4.64+0x4] ;  /* 0x0000040404107981 */ /* 0x000ee8000c1e9900 */
[----:B------:R-:W4:Y:S04]  /*0bb0*/  LDG.E.CONSTANT R13, desc[UR4][R6.64+0x8] ;  /* 0x00000804060d7981 */ /* 0x000f28000c1e9900 */
[----:B------:R-:W4:Y:S04]  /*0bc0*/  LDG.E.CONSTANT R12, desc[UR4][R4.64+0x8] ;  /* 0x00000804040c7981 */ /* 0x000f28000c1e9900 */
[----:B------:R-:W5:Y:S04]  /*0bd0*/  LDG.E.CONSTANT R18, desc[UR4][R6.64+0xc] ;  /* 0x00000c0406127981 */ /* 0x000f68000c1e9900 */
[----:B------:R-:W5:Y:S04]  /*0be0*/  LDG.E.CONSTANT R19, desc[UR4][R4.64+0xc] ;  /* 0x00000c0404137981 */ /* 0x000f68000c1e9900 */
[----:B------:R-:W5:Y:S04]  /*0bf0*/  LDG.E.CONSTANT R20, desc[UR4][R6.64+0x10] ;  /* 0x0000100406147981 */ /* 0x000f68000c1e9900 */
[----:B------:R-:W5:Y:S04]  /*0c00*/  LDG.E.CONSTANT R21, desc[UR4][R4.64+0x10] ;  /* 0x0000100404157981 */ /* 0x000f68000c1e9900 */
[----:B------:R-:W5:Y:S04]  /*0c10*/  LDG.E.CONSTANT R23, desc[UR4][R6.64+0x14] ;  /* 0x0000140406177981 */ /* 0x000f68000c1e9900 */
[----:B------:R-:W5:Y:S04]  /*0c20*/  LDG.E.CONSTANT R24, desc[UR4][R4.64+0x14] ;  /* 0x0000140404187981 */ /* 0x000f68000c1e9900 */
[----:B------:R-:W5:Y:S01]  /*0c30*/  LDG.E.CONSTANT R26, desc[UR4][R4.64+0x3c] ;  /* 0x00003c04041a7981 */ /* 0x000f62000c1e9900 */
[----:B--2---:R-:W-:-:S03]  /*0c40*/  FFMA R14, R14, R15, R31 ;  /* 0x0000000f0e0e7223 */ /* 0x004fc6000000001f */
[----:B------:R-:W2:Y:S01]  /*0c50*/  LDG.E.CONSTANT R15, desc[UR4][R4.64+0x20] ;  /* 0x00002004040f7981 */ /* 0x000ea2000c1e9900 */
[----:B---3--:R-:W-:-:S03]  /*0c60*/  FFMA R14, R17, R16, R14 ;  /* 0x00000010110e7223 */ /* 0x008fc6000000000e */
[----:B------:R-:W3:Y:S04]  /*0c70*/  LDG.E.CONSTANT R16, desc[UR4][R6.64+0x18] ;  /* 0x0000180406107981 */ /* 0x000ee8000c1e9900 */
[----:B------:R-:W3:Y:S01]  /*0c80*/  LDG.E.CONSTANT R17, desc[UR4][R4.64+0x18] ;  /* 0x0000180404117981 */ /* 0x000ee2000c1e9900 */
[----:B----4-:R-:W-:-:S03]  /*0c90*/  FFMA R25, R13, R12, R14 ;  /* 0x0000000c0d197223 */ /* 0x010fc6000000000e */
[----:B------:R-:W4:Y:S04]  /*0ca0*/  LDG.E.CONSTANT R12, desc[UR4][R6.64+0x1c] ;  /* 0x00001c04060c7981 */ /* 0x000f28000c1e9900 */
[----:B------:R-:W4:Y:S04]  /*0cb0*/  LDG.E.CONSTANT R13, desc[UR4][R4.64+0x1c] ;  /* 0x00001c04040d7981 */ /* 0x000f28000c1e9900 */
[----:B------:R-:W2:Y:S01]  /*0cc0*/  LDG.E.CONSTANT R14, desc[UR4][R6.64+0x20] ;  /* 0x00002004060e7981 */ /* 0x000ea2000c1e9900 */
[----:B-----5:R-:W-:-:S03]  /*0cd0*/  FFMA R19, R18, R19, R25 ;  /* 0x0000001312137223 */ /* 0x020fc60000000019 */
[----:B------:R-:W5:Y:S01]  /*0ce0*/  LDG.E.CONSTANT R18, desc[UR4][R6.64+0x24] ;  /* 0x0000240406127981 */ /* 0x000f62000c1e9900 */
[----:B------:R-:W-:-:S03]  /*0cf0*/  FFMA R20, R20, R21, R19 ;  /* 0x0000001514147223 */ /* 0x000fc60000000013 */
[----:B------:R-:W5:Y:S04]  /*0d00*/  LDG.E.CONSTANT R19, desc[UR4][R4.64+0x24] ;  /* 0x0000240404137981 */ /* 0x000f68000c1e9900 */
[----:B------:R-:W5:Y:S01]  /*0d10*/  LDG.E.CONSTANT R21, desc[UR4][R4.64+0x28] ;  /* 0x0000280404157981 */ /* 0x000f62000c1e9900 */
[----:B------:R-:W-:-:S03]  /*0d20*/  FFMA R23, R23, R24, R20 ;  /* 0x0000001817177223 */ /* 0x000fc60000000014 */
[----:B------:R-:W5:Y:S04]  /*0d30*/  LDG.E.CONSTANT R20, desc[UR4][R6.64+0x28] ;  /* 0x0000280406147981 */ /* 0x000f68000c1e9900 */
[----:B------:R-:W5:Y:S04]  /*0d40*/  LDG.E.CONSTANT R24, desc[UR4][R4.64+0x34] ;  /* 0x0000340404187981 */ /* 0x000f68000c1e9900 */
[----:B------:R-:W5:Y:S01]  /*0d50*/  LDG.E.CONSTANT R31, desc[UR4][R6.64+0x3c] ;  /* 0x00003c04061f7981 */ /* 0x000f62000c1e9900 */
[----:B---3--:R-:W-:-:S03]  /*0d60*/  FFMA R23, R16, R17, R23 ;  /* 0x0000001110177223 */ /* 0x008fc60000000017 */
[----:B------:R-:W3:Y:S04]  /*0d70*/  LDG.E.CONSTANT R16, desc[UR4][R6.64+0x2c] ;  /* 0x00002c0406107981 */ /* 0x000ee8000c1e9900 */
[----:B------:R-:W3:Y:S01]  /*0d80*/  LDG.E.CONSTANT R17, desc[UR4][R4.64+0x2c] ;  /* 0x00002c0404117981 */ /* 0x000ee2000c1e9900 */
[----:B----4-:R-:W-:-:S03]  /*0d90*/  FFMA R23, R12, R13, R23 ;  /* 0x0000000d0c177223 */ /* 0x010fc60000000017 */
[----:B------:R-:W4:Y:S04]  /*0da0*/  LDG.E.CONSTANT R12, desc[UR4][R6.64+0x30] ;  /* 0x00003004060c7981 */ /* 0x000f28000c1e9900 */
[----:B------:R-:W4:Y:S01]  /*0db0*/  LDG.E.CONSTANT R13, desc[UR4][R4.64+0x30] ;  /* 0x00003004040d7981 */ /* 0x000f22000c1e9900 */
[----:B--2---:R-:W-:-:S03]  /*0dc0*/  FFMA R25, R14, R15, R23 ;  /* 0x0000000f0e197223 */ /* 0x004fc60000000017 */
[----:B------:R-:W2:Y:S04]  /*0dd0*/  LDG.E.CONSTANT R23, desc[UR4][R6.64+0x34] ;  /* 0x0000340406177981 */ /* 0x000ea8000c1e9900 */
[----:B------:R-:W2:Y:S04]  /*0de0*/  LDG.E.CONSTANT R14, desc[UR4][R6.64+0x38] ;  /* 0x00003804060e7981 */ /* 0x000ea8000c1e9900 */
[----:B------:R-:W2:Y:S01]  /*0df0*/  LDG.E.CONSTANT R15, desc[UR4][R4.64+0x38] ;  /* 0x00003804040f7981 */ /* 0x000ea2000c1e9900 */
[----:B-----5:R-:W-:Y:S01]  /*0e00*/  FFMA R19, R18, R19, R25 ;  /* 0x0000001312137223 */ /* 0x020fe20000000019 */
[----:B------:R-:W-:-:S03]  /*0e10*/  IADD3 R10, PT, PT, R10, 0x10, RZ ;  /* 0x000000100a0a7810 */ /* 0x000fc60007ffe0ff */
[----:B------:R-:W-:Y:S01]  /*0e20*/  FFMA R19, R20, R21, R19 ;  /* 0x0000001514137223 */ /* 0x000fe20000000013 */
[----:B------:R-:W-:Y:S02]  /*0e30*/  ISETP.NE.AND P1, PT, R10, RZ, PT ;  /* 0x000000ff0a00720c */ /* 0x000fe40003f25270 */
[----:B------:R-:W-:Y:S02]  /*0e40*/  IADD3 R9, PT, PT, R9, 0x10, RZ ;  /* 0x0000001009097810 */ /* 0x000fe40007ffe0ff */
[----:B------:R-:W-:Y:S02]  /*0e50*/  IADD3 R2, PT, PT, R2, 0x10, RZ ;  /* 0x0000001002027810 */ /* 0x000fe40007ffe0ff */
[----:B------:R-:W-:Y:S01]  /*0e60*/  IADD3 R11, PT, PT, R11, 0x10, RZ ;  /* 0x000000100b0b7810 */ /* 0x000fe20007ffe0ff */
[----:B---3--:R-:W-:-:S04]  /*0e70*/  FFMA R17, R16, R17, R19 ;  /* 0x0000001110117223 */ /* 0x008fc80000000013 */
[----:B----4-:R-:W-:-:S04]  /*0e80*/  FFMA R12, R12, R13, R17 ;  /* 0x0000000d0c0c7223 */ /* 0x010fc80000000011 */
[----:B--2---:R-:W-:-:S04]  /*0e90*/  FFMA R23, R23, R24, R12 ;  /* 0x0000001817177223 */ /* 0x004fc8000000000c */
[----:B------:R-:W-:-:S04]  /*0ea0*/  FFMA R14, R14, R15, R23 ;  /* 0x0000000f0e0e7223 */ /* 0x000fc80000000017 */
[----:B------:R-:W-:Y:S01]  /*0eb0*/  FFMA R31, R31, R26, R14 ;  /* 0x0000001a1f1f7223 */ /* 0x000fe2000000000e */
[----:B------:R-:W-:Y:S06]  /*0ec0*/  @P1 BRA `(.L_x_6) ;  /* 0xfffffffc00181947 */ /* 0x000fec000383ffff */
.L_x_5:
[----:B------:R-:W-:Y:S05]  /*0ed0*/  @!P0 BRA `(.L_x_4) ;  /* 0x0000000400448947 */ /* 0x000fea0003800000 */
[----:B------:R-:W-:Y:S02]  /*0ee0*/  ISETP.GE.U32.AND P0, PT, R22, 0x8, PT ;  /* 0x000000081600780c */ /* 0x000fe40003f06070 */
[----:B------:R-:W-:-:S04]  /*0ef0*/  LOP3.LUT R8, R8, 0x7, RZ, 0xc0, !PT ;  /* 0x0000000708087812 */ /* 0x000fc800078ec0ff */
[----:B------:R-:W-:-:S07]  /*0f00*/  ISETP.NE.AND P1, PT, R8, RZ, PT ;  /* 0x000000ff0800720c */ /* 0x000fce0003f25270 */
[----:B------:R-:W-:Y:S06]  /*0f10*/  @!P0 BRA `(.L_x_7) ;  /* 0x0000000000848947 */ /* 0x000fec0003800000 */
[----:B------:R-:W0:Y:S01]  /*0f20*/  LDC.64 R6, c[0x0][0x380] ;  /* 0x0000e000ff067b82 */ /* 0x000e220000000a00 */
[----:B------:R-:W1:Y:S01]  /*0f30*/  LDCU UR6, c[0x0][0x3a4] ;  /* 0x00007480ff0677ac */ /* 0x000e620008000800 */
[----:B------:R-:W2:Y:S06]  /*0f40*/  LDCU UR7, c[0x0][0x3a8] ;  /* 0x00007500ff0777ac */ /* 0x000eac0008000800 */
[----:B------:R-:W3:Y:S01]  /*0f50*/  LDC.64 R4, c[0x0][0x388] ;  /* 0x0000e200ff047b82 */ /* 0x000ee20000000a00 */
[--C-:B-1----:R-:W-:Y:S02]  /*0f60*/  IMAD R11, R28, UR6, R9.reuse ;  /* 0x000000061c0b7c24 */ /* 0x102fe4000f8e0209 */
[----:B--2---:R-:W-:-:S02]  /*0f70*/  IMAD R13, R3, UR7, R9 ;  /* 0x00000007030d7c24 */ /* 0x004fc4000f8e0209 */
[----:B0-----:R-:W-:-:S05]  /*0f80*/  IMAD.WIDE R6, R11, 0x4, R6 ;  /* 0x000000040b067825 */ /* 0x001fca00078e0206 */
[----:B------:R-:W2:Y:S01]  /*0f90*/  LDG.E.CONSTANT R16, desc[UR4][R6.64] ;  /* 0x0000000406107981 */ /* 0x000ea2000c1e9900 */
[----:B---3--:R-:W-:-:S03]  /*0fa0*/  IMAD.WIDE R4, R13, 0x4, R4 ;  /* 0x000000040d047825 */ /* 0x008fc600078e0204 */
        /* <DEDUP_REMOVED lines=14> */
[----:B------:R-:W5:Y:S01]  /*1090*/  LDG.E.CONSTANT R24, desc[UR4][R4.64+0x1c] ;  /* 0x00001c0404187981 */ /* 0x000f62000c1e9900 */
[----:B------:R-:W-:Y:S01]  /*10a0*/  IADD3 R9, PT, PT, R9, 0x8, RZ ;  /* 0x0000000809097810 */ /* 0x000fe20007ffe0ff */
[----:B--2---:R-:W-:-:S04]  /*10b0*/  FFMA R16, R16, R17, R31 ;  /* 0x0000001110107223 */ /* 0x004fc8000000001f */
[----:B---3--:R-:W-:-:S04]  /*10c0*/  FFMA R16, R19, R18, R16 ;  /* 0x0000001213107223 */ /* 0x008fc80000000010 */
[----:B----4-:R-:W-:-:S04]  /*10d0*/  FFMA R16, R21, R20, R16 ;  /* 0x0000001415107223 */ /* 0x010fc80000000010 */
[----:B-----5:R-:W-:-:S04]  /*10e0*/  FFMA R23, R23, R22, R16 ;  /* 0x0000001617177223 */ /* 0x020fc80000000010 */
[----:B------:R-:W-:-:S04]  /*10f0*/  FFMA R15, R14, R15, R23 ;  /* 0x0000000f0e0f7223 */ /* 0x000fc80000000017 */
[----:B------:R-:W-:-:S04]  /*1100*/  FFMA R13, R10, R13, R15 ;  /* 0x0000000d0a0d7223 */ /* 0x000fc8000000000f */
[----:B------:R-:W-:-:S04]  /*1110*/  FFMA R11, R2, R11, R13 ;  /* 0x0000000b020b7223 */ /* 0x000fc8000000000d */
[----:B------:R-:W-:-:S07]  /*1120*/  FFMA R31, R12, R24, R11 ;  /* 0x000000180c1f7223 */ /* 0x000fce000000000b */
.L_x_7:
        /* <DEDUP_REMOVED lines=20> */
[----:B------:R-:W5:Y:S01]  /*1270*/  LDG.E.CONSTANT R14, desc[UR4][R6.64+0xc] ;  /* 0x00000c04060e7981 */ /* 0x000f62000c1e9900 */
[----:B------:R-:W-:Y:S01]  /*1280*/  IADD3 R9, PT, PT, R9, 0x4, RZ ;  /* 0x0000000409097810 */ /* 0x000fe20007ffe0ff */
[----:B--2---:R-:W-:-:S04]  /*1290*/  FFMA R2, R2, R8, R31 ;  /* 0x0000000802027223 */ /* 0x004fc8000000001f */
[----:B---3--:R-:W-:-:S04]  /*12a0*/  FFMA R2, R11, R10, R2 ;  /* 0x0000000a0b027223 */ /* 0x008fc80000000002 */
[----:B----4-:R-:W-:-:S04]  /*12b0*/  FFMA R2, R13, R12, R2 ;  /* 0x0000000c0d027223 */ /* 0x010fc80000000002 */
[----:B-----5:R-:W-:-:S07]  /*12c0*/  FFMA R31, R15, R14, R2 ;  /* 0x0000000e0f1f7223 */ /* 0x020fce0000000002 */
.L_x_8:
[----:B------:R-:W-:Y:S05]  /*12d0*/  @!P1 BRA `(.L_x_4) ;  /* 0x0000000000449947 */ /* 0x000fea0003800000 */
[----:B------:R-:W0:Y:S01]  /*12e0*/  LDC.64 R12, c[0x0][0x380] ;  /* 0x0000e000ff0c7b82 */ /* 0x000e220000000a00 */
[----:B------:R-:W1:Y:S01]  /*12f0*/  LDCU UR6, c[0x0][0x3a8] ;  /* 0x00007500ff0677ac */ /* 0x000e620008000800 */
[----:B------:R-:W-:Y:S01]  /*1300*/  IADD3 R0, PT, PT, -R0, RZ, RZ ;  /* 0x000000ff00007210 */ /* 0x000fe20007ffe1ff */
[----:B------:R-:W2:Y:S05]  /*1310*/  LDCU UR7, c[0x0][0x3a4] ;  /* 0x00007480ff0777ac */ /* 0x000eaa0008000800 */
[----:B------:R-:W3:Y:S01]  /*1320*/  LDC.64 R10, c[0x0][0x388] ;  /* 0x0000e200ff0a7b82 */ /* 0x000ee20000000a00 */
[--C-:B-1----:R-:W-:Y:S02]  /*1330*/  IMAD R15, R3, UR6, R9.reuse ;  /* 0x00000006030f7c24 */ /* 0x102fe4000f8e0209 */
[----:B--2---:R-:W-:-:S07]  /*1340*/  IMAD R9, R28, UR7, R9 ;  /* 0x000000071c097c24 */ /* 0x004fce000f8e0209 */
.L_x_9:
[----:B---3--:R-:W-:-:S04]  /*1350*/  IMAD.WIDE R4, R15, 0x4, R10 ;  /* 0x000000040f047825 */ /* 0x008fc800078e020a */
[----:B0-----:R-:W-:Y:S02]  /*1360*/  IMAD.WIDE R6, R9, 0x4, R12 ;  /* 0x0000000409067825 */ /* 0x001fe400078e020c */
[----:B------:R-:W2:Y:S04]  /*1370*/  LDG.E.CONSTANT R4, desc[UR4][R4.64] ;  /* 0x0000000404047981 */ /* 0x000ea8000c1e9900 */
[----:B------:R-:W2:Y:S01]  /*1380*/  LDG.E.CONSTANT R6, desc[UR4][R6.64] ;  /* 0x0000000406067981 */ /* 0x000ea2000c1e9900 */
[----:B------:R-:W-:Y:S02]  /*1390*/  IADD3 R0, PT, PT, R0, 0x1, RZ ;  /* 0x0000000100007810 */ /* 0x000fe40007ffe0ff */
[----:B------:R-:W-:Y:S02]  /*13a0*/  IADD3 R15, PT, PT, R15, 0x1, RZ ;  /* 0x000000010f0f7810 */ /* 0x000fe40007ffe0ff */
[----:B------:R-:W-:-:S02]  /*13b0*/  ISETP.NE.AND P0, PT, R0, RZ, PT ;  /* 0x000000ff0000720c */ /* 0x000fc40003f05270 */
[----:B------:R-:W-:Y:S01]  /*13c0*/  IADD3 R9, PT, PT, R9, 0x1, RZ ;  /* 0x0000000109097810 */ /* 0x000fe20007ffe0ff */
[----:B--2---:R-:W-:-:S10]  /*13d0*/  FFMA R31, R6, R4, R31 ;  /* 0x00000004061f7223 */ /* 0x004fd4000000001f */
[----:B------:R-:W-:Y:S05]  /*13e0*/  @P0 BRA `(.L_x_9) ;  /* 0xfffffffc00d80947 */ /* 0x000fea000383ffff */
.L_x_4:
[----:B------:R-:W0:Y:S01]  /*13f0*/  LDC.64 R4, c[0x0][0x390] ;  /* 0x0000e400ff047b82 */ /* 0x000e220000000a00 */
[----:B------:R-:W1:Y:S02]  /*1400*/  LDCU UR6, c[0x0][0x3ac] ;  /* 0x00007580ff0677ac */ /* 0x000e640008000800 */
[----:B-1----:R-:W-:Y:S01]  /*1410*/  IMAD R3, R28, UR6, R3 ;  /* 0x000000061c037c24 */ /* 0x002fe2000f8e0203 */
[----:B------:R-:W1:Y:S03]  /*1420*/  LDCU.64 UR6, c[0x0][0x3b0] ;  /* 0x00007600ff0677ac */ /* 0x000e660008000a00 */
[----:B0-----:R-:W-:-:S05]  /*1430*/  IMAD.WIDE R2, R3, 0x4, R4 ;  /* 0x0000000403027825 */ /* 0x001fca00078e0204 */
[----:B------:R-:W1:Y:S02]  /*1440*/  LDG.E R0, desc[UR4][R2.64] ;  /* 0x0000000402007981 */ /* 0x000e64000c1e1900 */
[----:B-1----:R-:W-:-:S04]  /*1450*/  FMUL R0, R0, UR7 ;  /* 0x0000000700007c20 */ /* 0x002fc80008400000 */
[----:B------:R-:W-:-:S05]  /*1460*/  FFMA R31, R31, UR6, R0 ;  /* 0x000000061f1f7c23 */ /* 0x000fca0008000000 */
[----:B------:R-:W-:Y:S01]  /*1470*/  STG.E desc[UR4][R2.64], R31 ;  /* 0x0000001f02007986 */ /* 0x000fe2000c101904 */
[----:B------:R-:W-:Y:S05]  /*1480*/  EXIT ;  /* 0x000000000000794d */ /* 0x000fea0003800000 */
.L_x_10:
[----:B------:R-:W-:-:S00]  /*1490*/  BRA `(.L_x_10) ;  /* 0xfffffffc00fc7947 */ /* 0x000fc0000383ffff */
[----:B------:R-:W-:-:S00]  /*14a0*/  NOP ;  /* 0x0000000000007918 */ /* 0x000fc00000000000 */
        /* <DEDUP_REMOVED lines=13> */
.L_x_20:


//--------------------- .text.sgemm_coalesced     --------------------------
	.section	.text.sgemm_coalesced,"ax",@progbits
	.align	128
        .global         sgemm_coalesced
        .type           sgemm_coalesced,@function
        .size           sgemm_coalesced,(.L_x_21 - sgemm_coalesced)
        .other          sgemm_coalesced,@"STO_CUDA_ENTRY STV_DEFAULT"
sgemm_coalesced:
.text.sgemm_coalesced:
[----:B------:R-:W-:Y:S01]  /*0000*/  LDC R1, c[0x0][0x37c] ;  /* 0x0000df00ff017b82 */ /* 0x000fe20000000800 */
[----:B------:R-:W0:Y:S07]  /*0010*/  S2R R2, SR_TID.X ;  /* 0x0000000000027919 */ /* 0x000e2e0000002100 */
[----:B------:R-:W1:Y:S01]  /*0020*/  S2UR UR4, SR_CTAID.X ;  /* 0x00000000000479c3 */ /* 0x000e620000002500 */
[----:B------:R-:W2:Y:S01]  /*0030*/  LDCU.64 UR8, c[0x0][0x398] ;  /* 0x00007300ff0877ac */ /* 0x000ea20008000a00 */
[----:B------:R-:W3:Y:S06]  /*0040*/  S2R R4, SR_TID.Y ;  /* 0x0000000000047919 */ /* 0x000eec0000002200 */
[----:B------:R-:W3:Y:S01]  /*0050*/  LDC R7, c[0x0][0x364] ;  /* 0x0000d900ff077b82 */ /* 0x000ee20000000800 */
[----:B------:R-:W1:Y:S07]  /*0060*/  LDCU UR5, c[0x0][0x360] ;  /* 0x00006c00ff0577ac */ /* 0x000e6e0008000800 */
[----:B------:R-:W3:Y:S01]  /*0070*/  S2UR UR6, SR_CTAID.Y ;  /* 0x00000000000679c3 */ /* 0x000ee20000002600 */
[----:B-1----:R-:W-:-:S06]  /*0080*/  UIMAD UR4, UR4, UR5, URZ ;  /* 0x00000005040472a4 */ /* 0x002fcc000f8e02ff */
[----:B0-----:R-:W-:-:S04]  /*0090*/  IADD3 R0, PT, PT, R2, UR4, RZ ;  /* 0x0000000402007c10 */ /* 0x001fc8000fffe0ff */
[----:B--2---:R-:W-:Y:S01]  /*00a0*/  ISETP.GE.AND P0, PT, R0, UR9, PT ;  /* 0x0000000900007c0c */ /* 0x004fe2000bf06270 */
[----:B---3--:R-:W-:-:S05]  /*00b0*/  IMAD R7, R7, UR6, R4 ;  /* 0x0000000607077c24 */ /* 0x008fca000f8e0204 */
        /* <DEDUP_REMOVED lines=12> */
[----:B------:R-:W-:Y:S02]  /*0180*/  MOV R19, RZ ;  /* 0x000000ff00137202 */ /* 0x000fe40000000f00 */
[----:B------:R-:W-:Y:S02]  /*0190*/  ISETP.GE.U32.AND P0, PT, R5, 0x3, PT ;  /* 0x000000030500780c */ /* 0x000fe40003f06070 */
[----:B------:R-:W-:Y:S01]  /*01a0*/  MOV R16, RZ ;  /* 0x000000ff00107202 */ /* 0x000fe20000000f00 */
[----:B0-----:R-:W-:-:S10]  /*01b0*/  IMAD R5, R7, UR5, RZ ;  /* 0x0000000507057c24 */ /* 0x001fd4000f8e02ff */
[----:B------:R-:W-:Y:S05]  /*01c0*/  @!P0 BRA `(.L_x_12) ;  /* 0x0000000400088947 */ /* 0x000fea0003800000 */
[----:B------:R-:W-:Y:S02]  /*01d0*/  LOP3.LUT R16, R4, 0x1ffffffc, RZ, 0xc0, !PT ;  /* 0x1ffffffc04107812 */ /* 0x000fe400078ec0ff */
[----:B------:R-:W-:Y:S02]  /*01e0*/  MOV R19, RZ ;  /* 0x000000ff00137202 */ /* 0x000fe40000000f00 */
[----:B------:R-:W-:Y:S02]  /*01f0*/  MOV R6, R5 ;  /* 0x0000000500067202 */ /* 0x000fe40000000f00 */
[----:B------:R-:W-:Y:S02]  /*0200*/  MOV R18, R0 ;  /* 0x0000000000127202 */ /* 0x000fe40000000f00 */
[----:B------:R-:W-:-:S07]  /*0210*/  IADD3 R17, PT, PT, -R16, RZ, RZ ;  /* 0x000000ff10117210 */ /* 0x000fce0007ffe1ff */
.L_x_13:
[----:B------:R-:W0:Y:S08]  /*0220*/  LDC.64 R8, c[0x0][0x388] ;  /* 0x0000e200ff087b82 */ /* 0x000e300000000a00 */
[----:B------:R-:W1:Y:S08]  /*0230*/  LDC.64 R22, c[0x0][0x380] ;  /* 0x0000e000ff167b82 */ /* 0x000e700000000a00 */
[----:B------:R-:W2:Y:S01]  /*0240*/  LDC R21, c[0x0][0x3a8] ;  /* 0x0000ea00ff157b82 */ /* 0x000ea20000000800 */
[----:B0-----:R-:W-:-:S05]  /*0250*/  IMAD.WIDE R8, R18, 0x4, R8 ;  /* 0x0000000412087825 */ /* 0x001fca00078e0208 */
[----:B------:R-:W3:Y:S01]  /*0260*/  LDG.E.CONSTANT R11, desc[UR6][R8.64] ;  /* 0x00000006080b7981 */ /* 0x000ee2000c1e9900 */
[----:B-1----:R-:W-:-:S05]  /*0270*/  IMAD.WIDE R22, R6, 0x4, R22 ;  /* 0x0000000406167825 */ /* 0x002fca00078e0216 */
[----:B------:R-:W3:Y:S01]  /*0280*/  LDG.E.128.CONSTANT R12, desc[UR6][R22.64] ;  /* 0x00000006160c7981 */ /* 0x000ee2000c1e9d00 */
[----:B--2---:R-:W-:-:S05]  /*0290*/  IMAD.WIDE R26, R21, 0x4, R8 ;  /* 0x00000004151a7825 */ /* 0x004fca00078e0208 */
[----:B------:R-:W2:Y:S01]  /*02a0*/  LDG.E.CONSTANT R10, desc[UR6][R26.64] ;  /* 0x000000061a0a7981 */ /* 0x000ea2000c1e9900 */
[----:B------:R-:W-:-:S04]  /*02b0*/  IMAD.WIDE R28, R21, 0x4, R26 ;  /* 0x00000004151c7825 */ /* 0x000fc800078e021a */
[C---:B------:R-:W-:Y:S01]  /*02c0*/  IMAD.WIDE R24, R21.reuse, 0x4, R28 ;  /* 0x0000000415187825 */ /* 0x040fe200078e021c */
[----:B------:R0:W4:Y:S04]  /*02d0*/  LDG.E.CONSTANT R27, desc[UR6][R28.64] ;  /* 0x000000061c1b7981 */ /* 0x000128000c1e9900 */
[----:B------:R1:W5:Y:S01]  /*02e0*/  LDG.E.CONSTANT R20, desc[UR6][R24.64] ;  /* 0x0000000618147981 */ /* 0x000362000c1e9900 */
[----:B0-----:R-:W-:-:S04]  /*02f0*/  IMAD.WIDE R28, R21, 0x4, R24 ;  /* 0x00000004151c7825 */ /* 0x001fc800078e0218 */
[----:B-1----:R-:W-:-:S04]  /*0300*/  IMAD.WIDE R24, R21, 0x4, R28 ;  /* 0x0000000415187825 */ /* 0x002fc800078e021c */
[----:B---3--:R-:W-:-:S04]  /*0310*/  FFMA R12, R12, R11, R19 ;  /* 0x0000000b0c0c7223 */ /* 0x008fc80000000013 */
[----:B--2---:R-:W-:Y:S02]  /*0320*/  FFMA R19, R13, R10, R12 ;  /* 0x0000000a0d137223 */ /* 0x004fe4000000000c */
[----:B------:R-:W2:Y:S04]  /*0330*/  LDG.E.128.CONSTANT R8, desc[UR6][R22.64+0x10] ;  /* 0x0000100616087981 */ /* 0x000ea8000c1e9d00 */
[----:B------:R0:W2:Y:S04]  /*0340*/  LDG.E.CONSTANT R13, desc[UR6][R28.64] ;  /* 0x000000061c0d7981 */ /* 0x0000a8000c1e9900 */
[----:B------:R1:W3:Y:S01]  /*0350*/  LDG.E.CONSTANT R12, desc[UR6][R24.64] ;  /* 0x00000006180c7981 */ /* 0x0002e2000c1e9900 */
[----:B----4-:R-:W-:Y:S01]  /*0360*/  FFMA R14, R14, R27, R19 ;  /* 0x0000001b0e0e7223 */ /* 0x010fe20000000013 */
[----:B0-----:R-:W-:-:S05]  /*0370*/  IMAD.WIDE R28, R21, 0x4, R24 ;  /* 0x00000004151c7825 */ /* 0x001fca00078e0218 */
[----:B------:R-:W4:Y:S01]  /*0380*/  LDG.E.CONSTANT R19, desc[UR6][R28.64] ;  /* 0x000000061c137981 */ /* 0x000f22000c1e9900 */
[----:B------:R-:W-:-:S04]  /*0390*/  IMAD.WIDE R26, R21, 0x4, R28 ;  /* 0x00000004151a7825 */ /* 0x000fc800078e021c */
[----:B-----5:R-:W-:Y:S02]  /*03a0*/  FFMA R15, R15, R20, R14 ;  /* 0x000000140f0f7223 */ /* 0x020fe4000000000e */
[----:B------:R0:W5:Y:S01]  /*03b0*/  LDG.E.CONSTANT R20, desc[UR6][R26.64] ;  /* 0x000000061a147981 */ /* 0x000162000c1e9900 */
[----:B-1----:R-:W-:-:S04]  /*03c0*/  IMAD.WIDE R24, R21, 0x4, R26 ;  /* 0x0000000415187825 */ /* 0x002fc800078e021a */
[----:B0-----:R-:W-:-:S04]  /*03d0*/  IMAD.WIDE R26, R21, 0x4, R24 ;  /* 0x00000004151a7825 */ /* 0x001fc800078e0218 */
[----:B--2---:R-:W-:-:S04]  /*03e0*/  FFMA R8, R8, R13, R15 ;  /* 0x0000000d08087223 */ /* 0x004fc8000000000f */
[----:B---3--:R-:W-:Y:S02]  /*03f0*/  FFMA R29, R9, R12, R8 ;  /* 0x0000000c091d7223 */ /* 0x008fe40000000008 */
[----:B------:R0:W2:Y:S04]  /*0400*/  LDG.E.CONSTANT R9, desc[UR6][R24.64] ;  /* 0x0000000618097981 */ /* 0x0000a8000c1e9900 */
[----:B------:R-:W2:Y:S04]  /*0410*/  LDG.E.128.CONSTANT R12, desc[UR6][R22.64+0x20] ;  /* 0x00002006160c7981 */ /* 0x000ea8000c1e9d00 */
[----:B------:R1:W3:Y:S01]  /*0420*/  LDG.E.CONSTANT R8, desc[UR6][R26.64] ;  /* 0x000000061a087981 */ /* 0x0002e2000c1e9900 */
[----:B0-----:R-:W-:-:S04]  /*0430*/  IMAD.WIDE R24, R21, 0x4, R26 ;  /* 0x0000000415187825 */ /* 0x001fc800078e021a */
[----:B----4-:R-:W-:Y:S02]  /*0440*/  FFMA R10, R10, R19, R29 ;  /* 0x000000130a0a7223 */ /* 0x010fe4000000001d */
[----:B------:R0:W4:Y:S01]  /*0450*/  LDG.E.CONSTANT R19, desc[UR6][R24.64] ;  /* 0x0000000618137981 */ /* 0x000122000c1e9900 */
[----:B------:R-:W-:-:S04]  /*0460*/  IMAD.WIDE R28, R21, 0x4, R24 ;  /* 0x00000004151c7825 */ /* 0x000fc800078e0218 */
[----:B-----5:R-:W-:Y:S01]  /*0470*/  FFMA R11, R11, R20, R10 ;  /* 0x000000140b0b7223 */ /* 0x020fe2000000000a */
[C---:B-1----:R-:W-:Y:S02]  /*0480*/  IMAD.WIDE R26, R21.reuse, 0x4, R28 ;  /* 0x00000004151a7825 */ /* 0x042fe400078e021c */
[----:B------:R-:W5:Y:S02]  /*0490*/  LDG.E.CONSTANT R28, desc[UR6][R28.64] ;  /* 0x000000061c1c7981 */ /* 0x000f64000c1e9900 */
[----:B0-----:R-:W-:Y:S02]  /*04a0*/  IMAD.WIDE R24, R21, 0x4, R26 ;  /* 0x0000000415187825 */ /* 0x001fe400078e021a */
[----:B------:R3:W5:Y:S02]  /*04b0*/  LDG.E.CONSTANT R20, desc[UR6][R26.64] ;  /* 0x000000061a147981 */ /* 0x000764000c1e9900 */
[----:B--2---:R-:W-:-:S04]  /*04c0*/  FFMA R12, R12, R9, R11 ;  /* 0x000000090c0c7223 */ /* 0x004fc8000000000b */
[----:B---3--:R-:W-:Y:S01]  /*04d0*/  FFMA R27, R13, R8, R12 ;  /* 0x000000080d1b7223 */ /* 0x008fe2000000000c */
[C---:B------:R-:W-:Y:S01]  /*04e0*/  IMAD.WIDE R12, R21.reuse, 0x4, R24 ;  /* 0x00000004150c7825 */ /* 0x040fe200078e0218 */
[----:B------:R-:W2:Y:S04]  /*04f0*/  LDG.E.128.CONSTANT R8, desc[UR6][R22.64+0x30] ;  /* 0x0000300616087981 */ /* 0x000ea8000c1e9d00 */
[----:B------:R-:W3:Y:S04]  /*0500*/  LDG.E.CONSTANT R24, desc[UR6][R24.64] ;  /* 0x0000000618187981 */ /* 0x000ee8000c1e9900 */
[----:B------:R0:W3:Y:S02]  /*0510*/  LDG.E.CONSTANT R23, desc[UR6][R12.64] ;  /* 0x000000060c177981 */ /* 0x0000e4000c1e9900 */
[----:B0-----:R-:W-:-:S06]  /*0520*/  IMAD.WIDE R12, R21, 0x4, R12 ;  /* 0x00000004150c7825 */ /* 0x001fcc00078e020c */
[----:B------:R-:W3:Y:S01]  /*0530*/  LDG.E.CONSTANT R12, desc[UR6][R12.64] ;  /* 0x000000060c0c7981 */ /* 0x000ee2000c1e9900 */
[----:B----4-:R-:W-:Y:S01]  /*0540*/  FFMA R14, R14, R19, R27 ;  /* 0x000000130e0e7223 */ /* 0x010fe2000000001b */
[----:B------:R-:W-:-:S03]  /*0550*/  IADD3 R17, PT, PT, R17, 0x4, RZ ;  /* 0x0000000411117810 */ /* 0x000fc60007ffe0ff */
[----:B-----5:R-:W-:Y:S01]  /*0560*/  FFMA R15, R15, R28, R14 ;  /* 0x0000001c0f0f7223 */ /* 0x020fe2000000000e */
[----:B------:R-:W-:Y:S02]  /*0570*/  ISETP.NE.AND P0, PT, R17, RZ, PT ;  /* 0x000000ff1100720c */ /* 0x000fe40003f05270 */
[----:B------:R-:W-:Y:S02]  /*0580*/  LEA R18, R21, R18, 0x4 ;  /* 0x0000001215127211 */ /* 0x000fe400078e20ff */
[----:B------:R-:W-:Y:S01]  /*0590*/  IADD3 R6, PT, PT, R6, 0x10, RZ ;  /* 0x0000001006067810 */ /* 0x000fe20007ffe0ff */
[----:B--2---:R-:W-:-:S04]  /*05a0*/  FFMA R8, R8, R20, R15 ;  /* 0x0000001408087223 */ /* 0x004fc8000000000f */
[----:B---3--:R-:W-:-:S04]  /*05b0*/  FFMA R9, R9, R24, R8 ;  /* 0x0000001809097223 */ /* 0x008fc80000000008 */
[----:B------:R-:W-:-:S04]  /*05c0*/  FFMA R10, R10, R23, R9 ;  /* 0x000000170a0a7223 */ /* 0x000fc80000000009 */
[----:B------:R-:W-:Y:S01]  /*05d0*/  FFMA R19, R11, R12, R10 ;  /* 0x0000000c0b137223 */ /* 0x000fe2000000000a */
[----:B------:R-:W-:Y:S06]  /*05e0*/  @P0 BRA `(.L_x_13) ;  /* 0xfffffffc000c0947 */ /* 0x000fec000383ffff */
.L_x_12:
[----:B------:R-:W-:-:S13]  /*05f0*/  LOP3.LUT P0, R6, R4, 0x3, RZ, 0xc0, !PT ;  /* 0x0000000304067812 */ /* 0x000fda000780c0ff */
[----:B------:R-:W-:Y:S05]  /*0600*/  @!P0 BRA `(.L_x_11) ;  /* 0x0000000000ec8947 */ /* 0x000fea0003800000 */
[----:B------:R-:W-:Y:S02]  /*0610*/  ISETP.NE.AND P0, PT, R6, 0x1, PT ;  /* 0x000000010600780c */ /* 0x000fe40003f05270 */
[----:B------:R-:W-:-:S04]  /*0620*/  LOP3.LUT R8, R4, 0x1, RZ, 0xc0, !PT ;  /* 0x0000000104087812 */ /* 0x000fc800078ec0ff */
[----:B------:R-:W-:-:S07]  /*0630*/  ISETP.NE.U32.AND P1, PT, R8, 0x1, PT ;  /* 0x000000010800780c */ /* 0x000fce0003f25070 */
[----:B------:R-:W-:Y:S06]  /*0640*/  @!P0 BRA `(.L_x_14) ;  /* 0x0000000000888947 */ /* 0x000fec0003800000 */
[----:B------:R-:W0:Y:S01]  /*0650*/  LDC R25, c[0x0][0x3a8] ;  /* 0x0000ea00ff197b82 */ /* 0x000e220000000800 */
[----:B------:R-:W-:-:S07]  /*0660*/  SHF.L.U32 R6, R16, 0x2, RZ ;  /* 0x0000000210067819 */ /* 0x000fce00000006ff */
[----:B------:R-:W1:Y:S08]  /*0670*/  LDC.64 R8, c[0x0][0x388] ;  /* 0x0000e200ff087b82 */ /* 0x000e700000000a00 */
[----:B------:R-:W2:Y:S01]  /*0680*/  LDC.64 R26, c[0x0][0x380] ;  /* 0x0000e000ff1a7b82 */ /* 0x000ea20000000a00 */
[----:B0-----:R-:W-:-:S04]  /*0690*/  IMAD R11, R6, R25, R0 ;  /* 0x00000019060b7224 */ /* 0x001fc800078e0200 */
[----:B-1----:R-:W-:Y:S01]  /*06a0*/  IMAD.WIDE R8, R11, 0x4, R8 ;  /* 0x000000040b087825 */ /* 0x002fe200078e0208 */
[----:B------:R-:W-:-:S04]  /*06b0*/  IADD3 R11, PT, PT, R5, R6, RZ ;  /* 0x00000006050b7210 */ /* 0x000fc80007ffe0ff */
[----:B------:R-:W3:Y:S01]  /*06c0*/  LDG.E.CONSTANT R6, desc[UR6][R8.64] ;  /* 0x0000000608067981 */ /* 0x000ee2000c1e9900 */
[----:B------:R-:W-:-:S04]  /*06d0*/  IMAD.WIDE R12, R25, 0x4, R8 ;  /* 0x00000004190c7825 */ /* 0x000fc800078e0208 */
[----:B--2---:R-:W-:Y:S01]  /*06e0*/  IMAD.WIDE R26, R11, 0x4, R26 ;  /* 0x000000040b1a7825 */ /* 0x004fe200078e021a */
[----:B------:R-:W2:Y:S03]  /*06f0*/  LDG.E.CONSTANT R18, desc[UR6][R12.64] ;  /* 0x000000060c127981 */ /* 0x000ea6000c1e9900 */
[C---:B------:R-:W-:Y:S01]  /*0700*/  IMAD.WIDE R22, R25.reuse, 0x4, R12 ;  /* 0x0000000419167825 */ /* 0x040fe200078e020c */
[----:B------:R-:W3:Y:S04]  /*0710*/  LDG.E.128.CONSTANT R8, desc[UR6][R26.64] ;  /* 0x000000061a087981 */ /* 0x000ee8000c1e9d00 */
[----:B------:R0:W4:Y:S01]  /*0720*/  LDG.E.CONSTANT R17, desc[UR6][R22.64] ;  /* 0x0000000616117981 */ /* 0x000122000c1e9900 */
[----:B------:R-:W-:-:S03]  /*0730*/  IMAD.WIDE R28, R25, 0x4, R22 ;  /* 0x00000004191c7825 */ /* 0x000fc600078e0216 */
[----:B------:R-:W5:Y:S01]  /*0740*/  LDG.E.128.CONSTANT R12, desc[UR6][R26.64+0x10] ;  /* 0x000010061a0c7981 */ /* 0x000f62000c1e9d00 */
[----:B------:R-:W-:-:S03]  /*0750*/  IMAD.WIDE R20, R25, 0x4, R28 ;  /* 0x0000000419147825 */ /* 0x000fc600078e021c */
[----:B------:R-:W5:Y:S01]  /*0760*/  LDG.E.CONSTANT R28, desc[UR6][R28.64] ;  /* 0x000000061c1c7981 */ /* 0x000f62000c1e9900 */
[----:B0-----:R-:W-:-:S03]  /*0770*/  IMAD.WIDE R22, R25, 0x4, R20 ;  /* 0x0000000419167825 */ /* 0x001fc600078e0214 */
[----:B------:R0:W5:Y:S02]  /*0780*/  LDG.E.CONSTANT R29, desc[UR6][R20.64] ;  /* 0x00000006141d7981 */ /* 0x000164000c1e9900 */
[C---:B0-----:R-:W-:Y:S02]  /*0790*/  IMAD.WIDE R20, R25.reuse, 0x4, R22 ;  /* 0x0000000419147825 */ /* 0x041fe400078e0216 */
[----:B------:R-:W5:Y:S02]  /*07a0*/  LDG.E.CONSTANT R22, desc[UR6][R22.64] ;  /* 0x0000000616167981 */ /* 0x000f64000c1e9900 */
[----:B------:R-:W-:Y:S02]  /*07b0*/  IMAD.WIDE R24, R25, 0x4, R20 ;  /* 0x0000000419187825 */ /* 0x000fe400078e0214 */
[----:B------:R-:W5:Y:S04]  /*07c0*/  LDG.E.CONSTANT R21, desc[UR6][R20.64] ;  /* 0x0000000614157981 */ /* 0x000f68000c1e9900 */
[----:B------:R-:W5:Y:S01]  /*07d0*/  LDG.E.CONSTANT R24, desc[UR6][R24.64] ;  /* 0x0000000618187981 */ /* 0x000f62000c1e9900 */
[----:B------:R-:W-:Y:S01]  /*07e0*/  IADD3 R16, PT, PT, R16, 0x2, RZ ;  /* 0x0000000210107810 */ /* 0x000fe20007ffe0ff */
[----:B---3--:R-:W-:-:S04]  /*07f0*/  FFMA R6, R8, R6, R19 ;  /* 0x0000000608067223 */ /* 0x008fc80000000013 */
[----:B--2---:R-:W-:-:S04]  /*0800*/  FFMA R9, R9, R18, R6 ;  /* 0x0000001209097223 */ /* 0x004fc80000000006 */
[----:B----4-:R-:W-:-:S04]  /*0810*/  FFMA R10, R10, R17, R9 ;  /* 0x000000110a0a7223 */ /* 0x010fc80000000009 */
[----:B-----5:R-:W-:-:S04]  /*0820*/  FFMA R11, R11, R28, R10 ;  /* 0x0000001c0b0b7223 */ /* 0x020fc8000000000a */
[----:B------:R-:W-:-:S04]  /*0830*/  FFMA R12, R12, R29, R11 ;  /* 0x0000001d0c0c7223 */ /* 0x000fc8000000000b */
[----:B------:R-:W-:-:S04]  /*0840*/  FFMA R13, R13, R22, R12 ;  /* 0x000000160d0d7223 */ /* 0x000fc8000000000c */
[----:B------:R-:W-:-:S04]  /*0850*/  FFMA R14, R14, R21, R13 ;  /* 0x000000150e0e7223 */ /* 0x000fc8000000000d */
[----:B------:R-:W-:-:S07]  /*0860*/  FFMA R19, R15, R24, R14 ;  /* 0x000000180f137223 */ /* 0x000fce000000000e */
.L_x_14:
[----:B------:R-:W-:Y:S05]  /*0870*/  @P1 BRA `(.L_x_11) ;  /* 0x0000000000501947 */ /* 0x000fea0003800000 */
[----:B------:R-:W0:Y:S01]  /*0880*/  LDC R13, c[0x0][0x3a8] ;  /* 0x0000ea00ff0d7b82 */ /* 0x000e220000000800 */
[----:B------:R-:W-:-:S04]  /*0890*/  SHF.L.U32 R16, R16, 0x2, RZ ;  /* 0x0000000210107819 */ /* 0x000fc800000006ff */
[----:B------:R-:W-:-:S03]  /*08a0*/  IADD3 R5, PT, PT, R5, R16, RZ ;  /* 0x0000001005057210 */ /* 0x000fc60007ffe0ff */
[----:B------:R-:W1:Y:S08]  /*08b0*/  LDC.64 R14, c[0x0][0x388] ;  /* 0x0000e200ff0e7b82 */ /* 0x000e700000000a00 */
[----:B------:R-:W2:Y:S01]  /*08c0*/  LDC.64 R8, c[0x0][0x380] ;  /* 0x0000e000ff087b82 */ /* 0x000ea20000000a00 */
[----:B0-----:R-:W-:-:S04]  /*08d0*/  IMAD R11, R16, R13, R0 ;  /* 0x0000000d100b7224 */ /* 0x001fc800078e0200 */
[----:B-1----:R-:W-:-:S04]  /*08e0*/  IMAD.WIDE R14, R11, 0x4, R14 ;  /* 0x000000040b0e7825 */ /* 0x002fc800078e020e */
[----:B------:R-:W-:Y:S02]  /*08f0*/  IMAD.WIDE R16, R13, 0x4, R14 ;  /* 0x000000040d107825 */ /* 0x000fe400078e020e */
[----:B------:R-:W3:Y:S02]  /*0900*/  LDG.E.CONSTANT R14, desc[UR6][R14.64] ;  /* 0x000000060e0e7981 */ /* 0x000ee4000c1e9900 */
[----:B--2---:R-:W-:-:S04]  /*0910*/  IMAD.WIDE R8, R5, 0x4, R8 ;  /* 0x0000000405087825 */ /* 0x004fc800078e0208 */
[C---:B------:R-:W-:Y:S02]  /*0920*/  IMAD.WIDE R20, R13.reuse, 0x4, R16 ;  /* 0x000000040d147825 */ /* 0x040fe400078e0210 */
[----:B------:R-:W3:Y:S04]  /*0930*/  LDG.E.128.CONSTANT R8, desc[UR6][R8.64] ;  /* 0x0000000608087981 */ /* 0x000ee8000c1e9d00 */
[----:B------:R-:W2:Y:S01]  /*0940*/  LDG.E.CONSTANT R16, desc[UR6][R16.64] ;  /* 0x0000000610107981 */ /* 0x000ea2000c1e9900 */
[----:B------:R-:W-:-:S03]  /*0950*/  IMAD.WIDE R12, R13, 0x4, R20 ;  /* 0x000000040d0c7825 */ /* 0x000fc600078e0214 */
[----:B------:R-:W4:Y:S04]  /*0960*/  LDG.E.CONSTANT R21, desc[UR6][R20.64] ;  /* 0x0000000614157981 */ /* 0x000f28000c1e9900 */
[----:B------:R-:W5:Y:S01]  /*0970*/  LDG.E.CONSTANT R12, desc[UR6][R12.64] ;  /* 0x000000060c0c7981 */ /* 0x000f62000c1e9900 */
[----:B---3--:R-:W-:-:S04]  /*0980*/  FFMA R6, R8, R14, R19 ;  /* 0x0000000e08067223 */ /* 0x008fc80000000013 */
[----:B--2---:R-:W-:-:S04]  /*0990*/  FFMA R5, R9, R16, R6 ;  /* 0x0000001009057223 */ /* 0x004fc80000000006 */
[----:B----4-:R-:W-:-:S04]  /*09a0*/  FFMA R10, R10, R21, R5 ;  /* 0x000000150a0a7223 */ /* 0x010fc80000000005 */
[----:B-----5:R-:W-:-:S07]  /*09b0*/  FFMA R19, R11, R12, R10 ;  /* 0x0000000c0b137223 */ /* 0x020fce000000000a */
.L_x_11:
[----:B------:R-:W-:-:S04]  /*09c0*/  SHF.L.U32 R6, R4, 0x2, RZ ;  /* 0x0000000204067819 */ /* 0x000fc800000006ff */
[----:B------:R-:W-:-:S13]  /*09d0*/  ISETP.GE.AND P0, PT, R6, R3, PT ;  /* 0x000000030600720c */ /* 0x000fda0003f06270 */
[----:B------:R-:W-:Y:S05]  /*09e0*/  @P0 BRA `(.L_x_15) ;  /* 0x0000000400cc0947 */ /* 0x000fea0003800000 */
[CC--:B------:R-:W-:Y:S02]  /*09f0*/  IADD3 R5, PT, PT, R6.reuse, -R3.reuse, RZ ;  /* 0x8000000306057210 */ /* 0x0c0fe40007ffe0ff */
[----:B------:R-:W-:Y:S02]  /*0a00*/  IADD3 R16, PT, PT, -R6, R3, RZ ;  /* 0x0000000306107210 */ /* 0x000fe40007ffe1ff */
[----:B------:R-:W-:Y:S02]  /*0a10*/  ISETP.GT.U32.AND P1, PT, R5, -0x8, PT ;  /* 0xfffffff80500780c */ /* 0x000fe40003f24070 */
[----:B------:R-:W-:-:S04]  /*0a20*/  LOP3.LUT R23, R16, 0x7, RZ, 0xc0, !PT ;  /* 0x0000000710177812 */ /* 0x000fc800078ec0ff */
[----:B------:R-:W-:-:S07]  /*0a30*/  ISETP.NE.AND P0, PT, R23, RZ, PT ;  /* 0x000000ff1700720c */ /* 0x000fce0003f05270 */
[----:B------:R-:W-:Y:S06]  /*0a40*/  @P1 BRA `(.L_x_16) ;  /* 0x0000000000c41947 */ /* 0x000fec0003800000 */
[----:B------:R-:W0:Y:S01]  /*0a50*/  LDC R17, c[0x0][0x3a8] ;  /* 0x0000ea00ff117b82 */ /* 0x000e220000000800 */
[----:B------:R-:W1:Y:S01]  /*0a60*/  LDCU UR5, c[0x0][0x3a4] ;  /* 0x00007480ff0577ac */ /* 0x000e620008000800 */
[----:B------:R-:W-:-:S04]  /*0a70*/  LOP3.LUT R16, R16, 0xfffffff8, RZ, 0xc0, !PT ;  /* 0xfffffff810107812 */ /* 0x000fc800078ec0ff */
[----:B------:R-:W-:Y:S01]  /*0a80*/  IADD3 R16, PT, PT, -R16, RZ, RZ ;  /* 0x000000ff10107210 */ /* 0x000fe20007ffe1ff */
[----:B0-----:R-:W-:-:S05]  /*0a90*/  IMAD R5, R4, R17, RZ ;  /* 0x0000001104057224 */ /* 0x001fca00078e02ff */
[----:B------:R-:W-:Y:S01]  /*0aa0*/  LEA R5, R5, R2, 0x2 ;  /* 0x0000000205057211 */ /* 0x000fe200078e10ff */
[----:B-1----:R-:W-:-:S03]  /*0ab0*/  IMAD R2, R7, UR5, R6 ;  /* 0x0000000507027c24 */ /* 0x002fc6000f8e0206 */
[----:B------:R-:W-:-:S07]  /*0ac0*/  IADD3 R18, PT, PT, R5, UR4, RZ ;  /* 0x0000000405127c10 */ /* 0x000fce000fffe0ff */
.L_x_17:
[----:B------:R-:W0:Y:S08]  /*0ad0*/  LDC.64 R4, c[0x0][0x380] ;  /* 0x0000e000ff047b82 */ /* 0x000e300000000a00 */
[----:B------:R-:W1:Y:S01]  /*0ae0*/  LDC.64 R20, c[0x0][0x388] ;  /* 0x0000e200ff147b82 */ /* 0x000e620000000a00 */
[----:B0-----:R-:W-:-:S05]  /*0af0*/  IMAD.WIDE R4, R2, 0x4, R4 ;  /* 0x0000000402047825 */ /* 0x001fca00078e0204 */
[----:B------:R-:W2:Y:S01]  /*0b00*/  LDG.E.CONSTANT R28, desc[UR6][R4.64] ;  /* 0x00000006041c7981 */ /* 0x000ea2000c1e9900 */
[----:B-1----:R-:W-:-:S03]  /*0b10*/  IMAD.WIDE R20, R18, 0x4, R20 ;  /* 0x0000000412147825 */ /* 0x002fc600078e0214 */
[----:B------:R-:W3:Y:S04]  /*0b20*/  LDG.E.CONSTANT R25, desc[UR6][R4.64+0x4] ;  /* 0x0000040604197981 */ /* 0x000ee8000c1e9900 */
[----:B------:R0:W2:Y:S04]  /*0b30*/  LDG.E.CONSTANT R24, desc[UR6][R20.64] ;  /* 0x0000000614187981 */ /* 0x0000a8000c1e9900 */
[----:B------:R-:W4:Y:S04]  /*0b40*/  LDG.E.CONSTANT R27, desc[UR6][R4.64+0x8] ;  /* 0x00000806041b7981 */ /* 0x000f28000c1e9900 */
[----:B------:R-:W5:Y:S01]  /*0b50*/  LDG.E.CONSTANT R29, desc[UR6][R4.64+0xc] ;  /* 0x00000c06041d7981 */ /* 0x000f62000c1e9900 */
[----:B0-----:R-:W-:-:S05]  /*0b60*/  IMAD.WIDE R20, R17, 0x4, R20 ;  /* 0x0000000411147825 */ /* 0x001fca00078e0214 */
[----:B------:R0:W3:Y:S01]  /*0b70*/  LDG.E.CONSTANT R22, desc[UR6][R20.64] ;  /* 0x0000000614167981 */ /* 0x0000e2000c1e9900 */
[----:B------:R-:W-:-:S05]  /*0b80*/  IMAD.WIDE R8, R17, 0x4, R20 ;  /* 0x0000000411087825 */ /* 0x000fca00078e0214 */
[----:B------:R1:W4:Y:S01]  /*0b90*/  LDG.E.CONSTANT R26, desc[UR6][R8.64] ;  /* 0x00000006081a7981 */ /* 0x000322000c1e9900 */
[----:B------:R-:W-:-:S04]  /*0ba0*/  IMAD.WIDE R10, R17, 0x4, R8 ;  /* 0x00000004110a7825 */ /* 0x000fc800078e0208 */
[C---:B------:R-:W-:Y:S02]  /*0bb0*/  IMAD.WIDE R12, R17.reuse, 0x4, R10 ;  /* 0x00000004110c7825 */ /* 0x040fe400078e020a */
[----:B------:R-:W5:Y:S02]  /*0bc0*/  LDG.E.CONSTANT R10, desc[UR6][R10.64] ;  /* 0x000000060a0a7981 */ /* 0x000f64000c1e9900 */
[C---:B------:R-:W-:Y:S02]  /*0bd0*/  IMAD.WIDE R14, R17.reuse, 0x4, R12 ;  /* 0x00000004110e7825 */ /* 0x040fe400078e020c */
[----:B------:R-:W5:Y:S02]  /*0be0*/  LDG.E.CONSTANT R12, desc[UR6][R12.64] ;  /* 0x000000060c0c7981 */ /* 0x000f64000c1e9900 */
[C---:B0-----:R-:W-:Y:S02]  /*0bf0*/  IMAD.WIDE R20, R17.reuse, 0x4, R14 ;  /* 0x0000000411147825 */ /* 0x041fe400078e020e */
[----:B------:R-:W5:Y:S04]  /*0c00*/  LDG.E.CONSTANT R11, desc[UR6][R4.64+0x14] ;  /* 0x00001406040b7981 */ /* 0x000f68000c1e9900 */
[----:B------:R-:W5:Y:S01]  /*0c10*/  LDG.E.CONSTANT R14, desc[UR6][R14.64] ;  /* 0x000000060e0e7981 */ /* 0x000f62000c1e9900 */
[----:B-1----:R-:W-:-:S03]  /*0c20*/  IMAD.WIDE R8, R17, 0x4, R20 ;  /* 0x0000000411087825 */ /* 0x002fc600078e0214 */
[----:B------:R-:W5:Y:S04]  /*0c30*/  LDG.E.CONSTANT R13, desc[UR6][R4.64+0x18] ;  /* 0x00001806040d7981 */ /* 0x000f68000c1e9900 */
[----:B------:R-:W5:Y:S04]  /*0c40*/  LDG.E.CONSTANT R8, desc[UR6][R8.64] ;  /* 0x0000000608087981 */ /* 0x000f68000c1e9900 */
[----:B------:R-:W5:Y:S01]  /*0c50*/  LDG.E.CONSTANT R15, desc[UR6][R4.64+0x1c] ;  /* 0x00001c06040f7981 */ /* 0x000f62000c1e9900 */
[----:B--2---:R-:W-:-:S03]  /*0c60*/  FFMA R24, R28, R24, R19 ;  /* 0x000000181c187223 */ /* 0x004fc60000000013 */
[----:B------:R-:W2:Y:S04]  /*0c70*/  LDG.E.CONSTANT R19, desc[UR6][R4.64+0x10] ;  /* 0x0000100604137981 */ /* 0x000ea8000c1e9900 */
[----:B------:R-:W2:Y:S01]  /*0c80*/  LDG.E.CONSTANT R28, desc[UR6][R20.64] ;  /* 0x00000006141c7981 */ /* 0x000ea2000c1e9900 */
[----:B------:R-:W-:Y:S01]  /*0c90*/  IADD3 R16, PT, PT, R16, 0x8, RZ ;  /* 0x0000000810107810 */ /* 0x000fe20007ffe0ff */
[----:B---3--:R-:W-:-:S03]  /*0ca0*/  FFMA R22, R25, R22, R24 ;  /* 0x0000001619167223 */ /* 0x008fc60000000018 */
[----:B------:R-:W-:Y:S01]  /*0cb0*/  ISETP.NE.AND P1, PT, R16, RZ, PT ;  /* 0x000000ff1000720c */ /* 0x000fe20003f25270 */
[----:B----4-:R-:W-:-:S04]  /*0cc0*/  FFMA R22, R27, R26, R22 ;  /* 0x0000001a1b167223 */ /* 0x010fc80000000016 */
[----:B-----5:R-:W-:Y:S01]  /*0cd0*/  FFMA R10, R29, R10, R22 ;  /* 0x0000000a1d0a7223 */ /* 0x020fe20000000016 */
[----:B------:R-:W-:Y:S02]  /*0ce0*/  IADD3 R6, PT, PT, R6, 0x8, RZ ;  /* 0x0000000806067810 */ /* 0x000fe40007ffe0ff */
[----:B------:R-:W-:Y:S02]  /*0cf0*/  IADD3 R2, PT, PT, R2, 0x8, RZ ;  /* 0x0000000802027810 */ /* 0x000fe40007ffe0ff */
[----:B------:R-:W-:Y:S01]  /*0d00*/  LEA R18, R17, R18, 0x3 ;  /* 0x0000001211127211 */ /* 0x000fe200078e18ff */
[----:B--2---:R-:W-:-:S04]  /*0d10*/  FFMA R10, R19, R12, R10 ;  /* 0x0000000c130a7223 */ /* 0x004fc8000000000a */
[----:B------:R-:W-:-:S04]  /*0d20*/  FFMA R10, R11, R14, R10 ;  /* 0x0000000e0b0a7223 */ /* 0x000fc8000000000a */
[----:B------:R-:W-:-:S04]  /*0d30*/  FFMA R10, R13, R28, R10 ;  /* 0x0000001c0d0a7223 */ /* 0x000fc8000000000a */
[----:B------:R-:W-:Y:S01]  /*0d40*/  FFMA R19, R15, R8, R10 ;  /* 0x000000080f137223 */ /* 0x000fe2000000000a */
[----:B------:R-:W-:Y:S06]  /*0d50*/  @P1 BRA `(.L_x_17) ;  /* 0xfffffffc005c1947 */ /* 0x000fec000383ffff */
.L_x_16:
[----:B------:R-:W-:Y:S05]  /*0d60*/  @!P0 BRA `(.L_x_15) ;  /* 0x0000000000ec8947 */ /* 0x000fea0003800000 */
[----:B------:R-:W-:Y:S02]  /*0d70*/  ISETP.GE.U32.AND P0, PT, R23, 0x4, PT ;  /* 0x000000041700780c */ /* 0x000fe40003f06070 */
[----:B------:R-:W-:-:S04]  /*0d80*/  LOP3.LUT R16, R3, 0x3, RZ, 0xc0, !PT ;  /* 0x0000000303107812 */ /* 0x000fc800078ec0ff */
[----:B------:R-:W-:-:S07]  /*0d90*/  ISETP.NE.AND P1, PT, R16, RZ, PT ;  /* 0x000000ff1000720c */ /* 0x000fce0003f25270 */
[----:B------:R-:W-:Y:S06]  /*0da0*/  @!P0 BRA `(.L_x_18) ;  /* 0x0000000000608947 */ /* 0x000fec0003800000 */
[----:B------:R-:W0:Y:S01]  /*0db0*/  LDC R21, c[0x0][0x3a8] ;  /* 0x0000ea00ff157b82 */ /* 0x000e220000000800 */
[----:B------:R-:W1:Y:S07]  /*0dc0*/  LDCU UR5, c[0x0][0x3a4] ;  /* 0x00007480ff0577ac */ /* 0x000e6e0008000800 */
[----:B------:R-:W2:Y:S08]  /*0dd0*/  LDC.64 R12, c[0x0][0x388] ;  /* 0x0000e200ff0c7b82 */ /* 0x000eb00000000a00 */
[----:B------:R-:W3:Y:S01]  /*0de0*/  LDC.64 R4, c[0x0][0x380] ;  /* 0x0000e000ff047b82 */ /* 0x000ee20000000a00 */
[----:B0-----:R-:W-:-:S04]  /*0df0*/  IMAD R9, R6, R21, R0 ;  /* 0x0000001506097224 */ /* 0x001fc800078e0200 */
[----:B--2---:R-:W-:-:S04]  /*0e00*/  IMAD.WIDE R12, R9, 0x4, R12 ;  /* 0x00000004090c7825 */ /* 0x004fc800078e020c */
[----:B-1----:R-:W-:Y:S02]  /*0e10*/  IMAD R9, R7, UR5, R6 ;  /* 0x0000000507097c24 */ /* 0x002fe4000f8e0206 */
[----:B------:R-:W-:Y:S02]  /*0e20*/  IMAD.WIDE R14, R21, 0x4, R12 ;  /* 0x00000004150e7825 */ /* 0x000fe400078e020c */
[----:B------:R-:W2:Y:S02]  /*0e30*/  LDG.E.CONSTANT R12, desc[UR6][R12.64] ;  /* 0x000000060c0c7981 */ /* 0x000ea4000c1e9900 */
[----:B---3--:R-:W-:-:S04]  /*0e40*/  IMAD.WIDE R4, R9, 0x4, R4 ;  /* 0x0000000409047825 */ /* 0x008fc800078e0204 */
[C---:B------:R-:W-:Y:S01]  /*0e50*/  IMAD.WIDE R10, R21.reuse, 0x4, R14 ;  /* 0x00000004150a7825 */ /* 0x040fe200078e020e */
[----:B------:R-:W2:Y:S04]  /*0e60*/  LDG.E.CONSTANT R2, desc[UR6][R4.64] ;  /* 0x0000000604027981 */ /* 0x000ea8000c1e9900 */
[----:B------:R-:W3:Y:S01]  /*0e70*/  LDG.E.CONSTANT R14, desc[UR6][R14.64] ;  /* 0x000000060e0e7981 */ /* 0x000ee2000c1e9900 */
[----:B------:R-:W-:-:S03]  /*0e80*/  IMAD.WIDE R8, R21, 0x4, R10 ;  /* 0x0000000415087825 */ /* 0x000fc600078e020a */
        /* <DEDUP_REMOVED lines=10> */
.L_x_18:
[----:B------:R-:W-:Y:S05]  /*0f30*/  @!P1 BRA `(.L_x_15) ;  /* 0x0000000000789947 */ /* 0x000fea0003800000 */
[----:B------:R-:W-:Y:S01]  /*0f40*/  ISETP.NE.AND P0, PT, R16, 0x1, PT ;  /* 0x000000011000780c */ /* 0x000fe20003f05270 */
[----:B------:R-:W0:Y:S01]  /*0f50*/  LDC.64 R12, c[0x0][0x388] ;  /* 0x0000e200ff0c7b82 */ /* 0x000e220000000a00 */
[----:B------:R-:W-:-:S04]  /*0f60*/  LOP3.LUT R3, R3, 0x1, RZ, 0xc0, !PT ;  /* 0x0000000103037812 */ /* 0x000fc800078ec0ff */
[----:B------:R-:W-:-:S03]  /*0f70*/  ISETP.NE.U32.AND P1, PT, R3, 0x1, PT ;  /* 0x000000010300780c */ /* 0x000fc60003f25070 */
[----:B------:R-:W1:Y:S08]  /*0f80*/  LDC.64 R10, c[0x0][0x380] ;  /* 0x0000e000ff0a7b82 */ /* 0x000e700000000a00 */
[----:B------:R-:W2:Y:S08]  /*0f90*/  @P0 LDC R15, c[0x0][0x3a8] ;  /* 0x0000ea00ff0f0b82 */ /* 0x000eb00000000800 */
[----:B------:R-:W3:Y:S08]  /*0fa0*/  @P0 LDC R8, c[0x0][0x3a4] ;  /* 0x0000e900ff080b82 */ /* 0x000ef00000000800 */
[----:B------:R-:W4:Y:S08]  /*0fb0*/  @!P1 LDC R16, c[0x0][0x3a4] ;  /* 0x0000e900ff109b82 */ /* 0x000f300000000800 */
[----:B------:R-:W5:Y:S01]  /*0fc0*/  @!P1 LDC R17, c[0x0][0x3a8] ;  /* 0x0000ea00ff119b82 */ /* 0x000f620000000800 */
[----:B--2---:R-:W-:-:S04]  /*0fd0*/  @P0 IMAD R9, R6, R15, R0 ;  /* 0x0000000f06090224 */ /* 0x004fc800078e0200 */
[----:B0-----:R-:W-:-:S03]  /*0fe0*/  @P0 IMAD.WIDE R12, R9, 0x4, R12 ;  /* 0x00000004090c0825 */ /* 0x001fc600078e020c */
[----:B------:R-:W0:Y:S01]  /*0ff0*/  LDC.64 R4, c[0x0][0x380] ;  /* 0x0000e000ff047b82 */ /* 0x000e220000000a00 */
[----:B---3--:R-:W-:Y:S01]  /*1000*/  @P0 IMAD R9, R7, R8, R6 ;  /* 0x0000000807090224 */ /* 0x008fe200078e0206 */
[----:B------:R-:W-:Y:S01]  /*1010*/  @P0 IADD3 R6, PT, PT, R6, 0x2, RZ ;  /* 0x0000000206060810 */ /* 0x000fe20007ffe0ff */
[----:B------:R-:W2:Y:S02]  /*1020*/  @P0 LDG.E.CONSTANT R14, desc[UR6][R12.64] ;  /* 0x000000060c0e0981 */ /* 0x000ea4000c1e9900 */
[----:B-1----:R-:W-:-:S03]  /*1030*/  @P0 IMAD.WIDE R10, R9, 0x4, R10 ;  /* 0x00000004090a0825 */ /* 0x002fc600078e020a */
[----:B------:R-:W1:Y:S01]  /*1040*/  LDC.64 R2, c[0x0][0x388] ;  /* 0x0000e200ff027b82 */ /* 0x000e620000000a00 */
[----:B------:R-:W-:Y:S01]  /*1050*/  @P0 IMAD.WIDE R8, R15, 0x4, R12 ;  /* 0x000000040f080825 */ /* 0x000fe200078e020c */
[----:B------:R-:W3:Y:S03]  /*1060*/  @P0 LDG.E.CONSTANT R21, desc[UR6][R10.64+0x4] ;  /* 0x000004060a150981 */ /* 0x000ee6000c1e9900 */
[----:B----4-:R-:W-:Y:S02]  /*1070*/  @!P1 IMAD R15, R7, R16, R6 ;  /* 0x00000010070f9224 */ /* 0x010fe400078e0206 */
[----:B------:R-:W3:Y:S01]  /*1080*/  @P0 LDG.E.CONSTANT R8, desc[UR6][R8.64] ;  /* 0x0000000608080981 */ /* 0x000ee2000c1e9900 */
[----:B-----5:R-:W-:-:S03]  /*1090*/  @!P1 IMAD R17, R6, R17, R0 ;  /* 0x0000001106119224 */ /* 0x020fc600078e0200 */
[----:B------:R-:W2:Y:S01]  /*10a0*/  @P0 LDG.E.CONSTANT R6, desc[UR6][R10.64] ;  /* 0x000000060a060981 */ /* 0x000ea2000c1e9900 */
[----:B0-----:R-:W-:-:S06]  /*10b0*/  @!P1 IMAD.WIDE R4, R15, 0x4, R4 ;  /* 0x000000040f049825 */ /* 0x001fcc00078e0204 */
[----:B------:R-:W4:Y:S01]  /*10c0*/  @!P1 LDG.E.CONSTANT R4, desc[UR6][R4.64] ;  /* 0x0000000604049981 */ /* 0x000f22000c1e9900 */
[----:B-1----:R-:W-:-:S06]  /*10d0*/  @!P1 IMAD.WIDE R2, R17, 0x4, R2 ;  /* 0x0000000411029825 */ /* 0x002fcc00078e0202 */
[----:B------:R-:W4:Y:S01]  /*10e0*/  @!P1 LDG.E.CONSTANT R2, desc[UR6][R2.64] ;  /* 0x0000000602029981 */ /* 0x000f22000c1e9900 */
[----:B--2---:R-:W-:-:S04]  /*10f0*/  @P0 FFMA R6, R6, R14, R19 ;  /* 0x0000000e06060223 */ /* 0x004fc80000000013 */
[----:B---3--:R-:W-:-:S04]  /*1100*/  @P0 FFMA R19, R21, R8, R6 ;  /* 0x0000000815130223 */ /* 0x008fc80000000006 */
[----:B----4-:R-:W-:-:S07]  /*1110*/  @!P1 FFMA R19, R4, R2, R19 ;  /* 0x0000000204139223 */ /* 0x010fce0000000013 */
.L_x_15:
[----:B------:R-:W0:Y:S01]  /*1120*/  LDC.64 R2, c[0x0][0x390] ;  /* 0x0000e400ff027b82 */ /* 0x000e220000000a00 */
[----:B------:R-:W1:Y:S01]  /*1130*/  LDCU UR5, c[0x0][0x3ac] ;  /* 0x00007580ff0577ac */ /* 0x000e620008000800 */
[----:B------:R-:W2:Y:S01]  /*1140*/  LDCU.64 UR8, c[0x0][0x3b0] ;  /* 0x00007600ff0877ac */ /* 0x000ea20008000a00 */
[----:B-1----:R-:W-:-:S04]  /*1150*/  IMAD R7, R7, UR5, R0 ;  /* 0x0000000507077c24 */ /* 0x002fc8000f8e0200 */
[----:B0-----:R-:W-:-:S05]  /*1160*/  IMAD.WIDE R2, R7, 0x4, R2 ;  /* 0x0000000407027825 */ /* 0x001fca00078e0202 */
[----:B------:R-:W2:Y:S02]  /*1170*/  LDG.E R0, desc[UR6][R2.64] ;  /* 0x0000000602007981 */ /* 0x000ea4000c1e1900 */
[----:B--2---:R-:W-:-:S04]  /*1180*/  FMUL R0, R0, UR9 ;  /* 0x0000000900007c20 */ /* 0x004fc80008400000 */
[----:B------:R-:W-:-:S05]  /*1190*/  FFMA R19, R19, UR8, R0 ;  /* 0x0000000813137c23 */ /* 0x000fca0008000000 */
[----:B------:R-:W-:Y:S01]  /*11a0*/  STG.E desc[UR6][R2.64], R19 ;  /* 0x0000001302007986 */ /* 0x000fe2000c101906 */
[----:B------:R-:W-:Y:S05]  /*11b0*/  EXIT ;  /* 0x000000000000794d */ /* 0x000fea0003800000 */
.L_x_19:
        /* <DEDUP_REMOVED lines=12> */
.L_x_21:


//--------------------- .nv.shared.reserved.0     --------------------------
	.section	.nv.shared.reserved.0,"aw",@nobits
	.weak		__nv_reservedSMEM_offset_0_alias
	.size		__nv_reservedSMEM_offset_0_alias, 0, 64
	.other		__nv_reservedSMEM_offset_0_alias,@"STO_CUDA_RESERVED_SHARED STV_DEFAULT"
__nv_reservedSMEM_offset_0_alias:
	.zero		0
	.zero		64


//--------------------- .nv.constant0.sgemm_coalesced_bt --------------------------
	.section	.nv.constant0.sgemm_coalesced_bt,"a",@progbits
	.sectionflags	@""
	.align	4
.nv.constant0.sgemm_coalesced_bt:
	.zero		952


//--------------------- .nv.constant0.sgemm_coalesced --------------------------
	.section	.nv.constant0.sgemm_coalesced,"a",@progbits
	.sectionflags	@""
	.align	4
.nv.constant0.sgemm_coalesced:
	.zero		952


//--------------------- SYMBOLS --------------------------

	.type		.nv.reservedSmem.offset0,@object
	.size		.nv.reservedSmem.offset0,0x4
